	.target	sm_90a

	.elftype	@"ET_EXEC"


//--------------------- .note.nv.tkinfo           --------------------------
	.section	.note.nv.tkinfo,"",@"SHT_NOTE"
	.sectionflags	@"SHF_NOTE_NV_TKINFO"
	.tkinfo
        /*0018*/ 	.word	0x00000002
        /*0030*/ 	.string	""
        /*0030*/ 	.string	"ptxas"
        /*0030*/ 	.string	"Cuda compilation tools, release 13.0, V13.0.88"
        /*0030*/ 	.string	"Build cuda_13.0.r13.0/compiler.36424714_0"
        /*0030*/ 	.string	"-arch sm_90a -m 64 "



//--------------------- .note.nv.cuinfo           --------------------------
	.section	.note.nv.cuinfo,"",@"SHT_NOTE"
	.sectionflags	@"SHF_NOTE_NV_CUINFO"
        /*0018*/ 	.short	0x0002
        /*001a*/ 	.short	0x005a
        /*001c*/ 	.short	0x0082
	.zero		2


//--------------------- .nv.info                  --------------------------
	.section	.nv.info,"",@"SHT_CUDA_INFO"
	.align	4


	//----- nvinfo : EIATTR_REGCOUNT
	.align		4
        /*0000*/ 	.byte	0x04, 0x2f
        /*0002*/ 	.short	(.L_15 - .L_14)
	.align		4
.L_14:
        /*0004*/ 	.word	index@(_ZN7cutlass13device_kernelINS_4gemm6kernel13GemmUniversalIN4cute5tupleIJiiiiEEENS1_10collective13CollectiveMmaINS1_34MainloopSm90TmaGmmaWarpSpecializedILi3ENS5_IJNS4_1CILi2EEESB_NSA_ILi1EEEEEENS1_35KernelTmaWarpSpecializedCooperativeEEENS5_IJNSA_ILi128EEENSA_ILi64EEENSA_ILi32EEEEEENS_10bfloat16_tENS5_IJlSC_lEEESK_SL_NS4_8TiledMMAINS4_8MMA_AtomIJNS4_4SM904GMMA27MMA_64x64x16_F32BF16BF16_SSILNSP_5MajorE0ELSR_0ELNSP_7ScaleInE1ELSS_1EEEEEENS4_6LayoutINS5_IJSB_SC_SC_EEENS5_IJSC_NSA_ILi0EEESX_EEEEENS5_IJNS4_10UnderscoreES10_S10_EEEEENS4_23SM90_TMA_LOAD_MULTICASTENS4_14ComposedLayoutINS4_7SwizzleILi2ELi4ELi3EEENS4_18smem_ptr_flag_bitsILi16EEENSV_INS5_IJNSA_ILi8EEESI_EEENS5_IJSI_SC_EEEEEEEvNS4_8identityES13_S1D_vS1E_EENS_8epilogue10collective6detail29Sm90TmaWarpSpecializedAdapterINS1H_15DefaultEpilogueISK_SL_SL_NS1G_6thread17LinearCombinationISK_Li1EffLNS1L_9ScaleType4KindE0ELNS_15FloatRoundStyleE2ESK_EENS1_15EpilogueDefaultEEEEEvvEEEEvNT_6ParamsE)
        /*0008*/ 	.word	0x000000a8


	//----- nvinfo : EIATTR_FRAME_SIZE
	.align		4
.L_15:
        /*000c*/ 	.byte	0x04, 0x11
        /*000e*/ 	.short	(.L_17 - .L_16)
	.align		4
.L_16:
        /*0010*/ 	.word	index@(_ZN7cutlass13device_kernelINS_4gemm6kernel13GemmUniversalIN4cute5tupleIJiiiiEEENS1_10collective13CollectiveMmaINS1_34MainloopSm90TmaGmmaWarpSpecializedILi3ENS5_IJNS4_1CILi2EEESB_NSA_ILi1EEEEEENS1_35KernelTmaWarpSpecializedCooperativeEEENS5_IJNSA_ILi128EEENSA_ILi64EEENSA_ILi32EEEEEENS_10bfloat16_tENS5_IJlSC_lEEESK_SL_NS4_8TiledMMAINS4_8MMA_AtomIJNS4_4SM904GMMA27MMA_64x64x16_F32BF16BF16_SSILNSP_5MajorE0ELSR_0ELNSP_7ScaleInE1ELSS_1EEEEEENS4_6LayoutINS5_IJSB_SC_SC_EEENS5_IJSC_NSA_ILi0EEESX_EEEEENS5_IJNS4_10UnderscoreES10_S10_EEEEENS4_23SM90_TMA_LOAD_MULTICASTENS4_14ComposedLayoutINS4_7SwizzleILi2ELi4ELi3EEENS4_18smem_ptr_flag_bitsILi16EEENSV_INS5_IJNSA_ILi8EEESI_EEENS5_IJSI_SC_EEEEEEEvNS4_8identityES13_S1D_vS1E_EENS_8epilogue10collective6detail29Sm90TmaWarpSpecializedAdapterINS1H_15DefaultEpilogueISK_SL_SL_NS1G_6thread17LinearCombinationISK_Li1EffLNS1L_9ScaleType4KindE0ELNS_15FloatRoundStyleE2ESK_EENS1_15EpilogueDefaultEEEEEvvEEEEvNT_6ParamsE)
        /*0014*/ 	.word	0x00000000


	//----- nvinfo : EIATTR_MIN_STACK_SIZE
	.align		4
.L_17:
        /*0018*/ 	.byte	0x04, 0x12
        /*001a*/ 	.short	(.L_19 - .L_18)
	.align		4
.L_18:
        /*001c*/ 	.word	index@(_ZN7cutlass13device_kernelINS_4gemm6kernel13GemmUniversalIN4cute5tupleIJiiiiEEENS1_10collective13CollectiveMmaINS1_34MainloopSm90TmaGmmaWarpSpecializedILi3ENS5_IJNS4_1CILi2EEESB_NSA_ILi1EEEEEENS1_35KernelTmaWarpSpecializedCooperativeEEENS5_IJNSA_ILi128EEENSA_ILi64EEENSA_ILi32EEEEEENS_10bfloat16_tENS5_IJlSC_lEEESK_SL_NS4_8TiledMMAINS4_8MMA_AtomIJNS4_4SM904GMMA27MMA_64x64x16_F32BF16BF16_SSILNSP_5MajorE0ELSR_0ELNSP_7ScaleInE1ELSS_1EEEEEENS4_6LayoutINS5_IJSB_SC_SC_EEENS5_IJSC_NSA_ILi0EEESX_EEEEENS5_IJNS4_10UnderscoreES10_S10_EEEEENS4_23SM90_TMA_LOAD_MULTICASTENS4_14ComposedLayoutINS4_7SwizzleILi2ELi4ELi3EEENS4_18smem_ptr_flag_bitsILi16EEENSV_INS5_IJNSA_ILi8EEESI_EEENS5_IJSI_SC_EEEEEEEvNS4_8identityES13_S1D_vS1E_EENS_8epilogue10collective6detail29Sm90TmaWarpSpecializedAdapterINS1H_15DefaultEpilogueISK_SL_SL_NS1G_6thread17LinearCombinationISK_Li1EffLNS1L_9ScaleType4KindE0ELNS_15FloatRoundStyleE2ESK_EENS1_15EpilogueDefaultEEEEEvvEEEEvNT_6ParamsE)
        /*0020*/ 	.word	0x00000000
.L_19:


//--------------------- .nv.compat                --------------------------
	.section	.nv.compat,"",@"SHT_CUDA_COMPAT_INFO"
	.align	4
        /*0000*/ 	.byte	0x02, 0x09, 0x01, 0x00, 0x02, 0x02, 0x04, 0x00, 0x02, 0x05, 0x05, 0x00, 0x03, 0x07, 0x01, 0x01
        /*0010*/ 	.byte	0x02, 0x03, 0x01, 0x00, 0x02, 0x06, 0x01, 0x00, 0x04, 0x0b, 0x08, 0x00, 0x00, 0x00, 0x00, 0x00
        /*0020*/ 	.byte	0x00, 0x00, 0x00, 0x00


//--------------------- .nv.info._ZN7cutlass13device_kernelINS_4gemm6kernel13GemmUniversalIN4cute5tupleIJiiiiEEENS1_10collective13CollectiveMmaINS1_34MainloopSm90TmaGmmaWarpSpecializedILi3ENS5_IJNS4_1CILi2EEESB_NSA_ILi1EEEEEENS1_35KernelTmaWarpSpecializedCooperativeEEENS5_IJNSA_ILi128EEENSA_ILi64EEENSA_ILi32EEEEEENS_10bfloat16_tENS5_IJlSC_lEEESK_SL_NS4_8TiledMMAINS4_8MMA_AtomIJNS4_4SM904GMMA27MMA_64x64x16_F32BF16BF16_SSILNSP_5MajorE0ELSR_0ELNSP_7ScaleInE1ELSS_1EEEEEENS4_6LayoutINS5_IJSB_SC_SC_EEENS5_IJSC_NSA_ILi0EEESX_EEEEENS5_IJNS4_10UnderscoreES10_S10_EEEEENS4_23SM90_TMA_LOAD_MULTICASTENS4_14ComposedLayoutINS4_7SwizzleILi2ELi4ELi3EEENS4_18smem_ptr_flag_bitsILi16EEENSV_INS5_IJNSA_ILi8EEESI_EEENS5_IJSI_SC_EEEEEEEvNS4_8identityES13_S1D_vS1E_EENS_8epilogue10collective6detail29Sm90TmaWarpSpecializedAdapterINS1H_15DefaultEpilogueISK_SL_SL_NS1G_6thread17LinearCombinationISK_Li1EffLNS1L_9ScaleType4KindE0ELNS_15FloatRoundStyleE2ESK_EENS1_15EpilogueDefaultEEEEEvvEEEEvNT_6ParamsE --------------------------
	.section	.nv.info._ZN7cutlass13device_kernelINS_4gemm6kernel13GemmUniversalIN4cute5tupleIJiiiiEEENS1_10collective13CollectiveMmaINS1_34MainloopSm90TmaGmmaWarpSpecializedILi3ENS5_IJNS4_1CILi2EEESB_NSA_ILi1EEEEEENS1_35KernelTmaWarpSpecializedCooperativeEEENS5_IJNSA_ILi128EEENSA_ILi64EEENSA_ILi32EEEEEENS_10bfloat16_tENS5_IJlSC_lEEESK_SL_NS4_8TiledMMAINS4_8MMA_AtomIJNS4_4SM904GMMA27MMA_64x64x16_F32BF16BF16_SSILNSP_5MajorE0ELSR_0ELNSP_7ScaleInE1ELSS_1EEEEEENS4_6LayoutINS5_IJSB_SC_SC_EEENS5_IJSC_NSA_ILi0EEESX_EEEEENS5_IJNS4_10UnderscoreES10_S10_EEEEENS4_23SM90_TMA_LOAD_MULTICASTENS4_14ComposedLayoutINS4_7SwizzleILi2ELi4ELi3EEENS4_18smem_ptr_flag_bitsILi16EEENSV_INS5_IJNSA_ILi8EEESI_EEENS5_IJSI_SC_EEEEEEEvNS4_8identityES13_S1D_vS1E_EENS_8epilogue10collective6detail29Sm90TmaWarpSpecializedAdapterINS1H_15DefaultEpilogueISK_SL_SL_NS1G_6thread17LinearCombinationISK_Li1EffLNS1L_9ScaleType4KindE0ELNS_15FloatRoundStyleE2ESK_EENS1_15EpilogueDefaultEEEEEvvEEEEvNT_6ParamsE,"",@"SHT_CUDA_INFO"
	.sectionflags	@""
	.align	4


	//----- nvinfo : EIATTR_CUDA_API_VERSION
	.align		4
        /*0000*/ 	.byte	0x04, 0x37
        /*0002*/ 	.short	(.L_21 - .L_20)
.L_20:
        /*0004*/ 	.word	0x00000082


	//----- nvinfo : EIATTR_KPARAM_INFO
	.align		4
.L_21:
        /*0008*/ 	.byte	0x04, 0x17
        /*000a*/ 	.short	(.L_23 - .L_22)
.L_22:
        /*000c*/ 	.word	0x00000000
        /*0010*/ 	.short	0x0000
        /*0012*/ 	.short	0x0070
        /*0014*/ 	.byte	0x00, 0xf0, 0x01, 0x10


	//----- nvinfo : EIATTR_SPARSE_MMA_MASK
	.align		4
.L_23:
        /*0018*/ 	.byte	0x03, 0x50
        /*001a*/ 	.short	0x0000


	//----- nvinfo : EIATTR_MAXREG_COUNT
	.align		4
        /*001c*/ 	.byte	0x03, 0x1b
        /*001e*/ 	.short	0x00a8


	//----- nvinfo : EIATTR_NUM_BARRIERS
	.align		4
        /*0020*/ 	.byte	0x02, 0x4c
        /*0022*/ 	.byte	0x01
	.zero		1


	//----- nvinfo : EIATTR_EXTERNS
	.align		4
        /*0024*/ 	.byte	0x04, 0x0f
        /*0026*/ 	.short	(.L_25 - .L_24)


	//   ....[0]....
	.align		4
.L_24:
        /*0028*/ 	.word	index@(__assertfail)


	//----- nvinfo : EIATTR_MERCURY_ISA_VERSION
	.align		4
.L_25:
        /*002c*/ 	.byte	0x03, 0x5f
        /*002e*/ 	.short	0x0101


	//----- nvinfo : EIATTR_INT_WARP_WIDE_INSTR_OFFSETS
	.align		4
        /*0030*/ 	.byte	0x04, 0x31
        /*0032*/ 	.short	(.L_27 - .L_26)


	//   ....[0]....
.L_26:
        /*0034*/ 	.word	0x00000460


	//   ....[1]....
        /*0038*/ 	.word	0x00000490


	//   ....[2]....
        /*003c*/ 	.word	0x00000650


	//----- nvinfo : EIATTR_COOP_GROUP_MASK_REGIDS
	.align		4
.L_27:
        /*0040*/ 	.byte	0x04, 0x29
        /*0042*/ 	.short	(.L_29 - .L_28)


	//   ....[0]....
.L_28:
        /*0044*/ 	.word	0xffffffff


	//   ....[1]....
        /*0048*/ 	.word	0xffffffff


	//   ....[2]....
        /*004c*/ 	.word	0xffffffff


	//   ....[3]....
        /*0050*/ 	.word	0xffffffff


	//   ....[4]....
        /*0054*/ 	.word	0xffffffff


	//   ....[5]....
        /*0058*/ 	.word	0xffffffff


	//----- nvinfo : EIATTR_COOP_GROUP_INSTR_OFFSETS
	.align		4
.L_29:
        /*005c*/ 	.byte	0x04, 0x28
        /*005e*/ 	.short	(.L_31 - .L_30)


	//   ....[0]....
.L_30:
        /*0060*/ 	.word	0x00000060


	//   ....[1]....
        /*0064*/ 	.word	0x00000070


	//   ....[2]....
        /*0068*/ 	.word	0x00000130


	//   ....[3]....
        /*006c*/ 	.word	0x000002b0


	//   ....[4]....
        /*0070*/ 	.word	0x000007d0


	//   ....[5]....
        /*0074*/ 	.word	0x00001210


	//----- nvinfo : EIATTR_REG_RECONFIG
	.align		4
.L_31:
        /*0078*/ 	.byte	0x01, 0x54
	.zero		2


	//----- nvinfo : EIATTR_SYSCALL_OFFSETS
	.align		4
        /*007c*/ 	.byte	0x04, 0x46
        /*007e*/ 	.short	(.L_33 - .L_32)


	//   ....[0]....
.L_32:
        /*0080*/ 	.word	0x000013d0


	//----- nvinfo : EIATTR_MBARRIER_INSTR_OFFSETS
	.align		4
.L_33:
        /*0084*/ 	.byte	0x04, 0x39
        /*0086*/ 	.short	(.L_35 - .L_34)


	//   ....[0]....
.L_34:
        /*0088*/ 	.word	0x00000230
        /*008c*/ 	.word	0x000000ff
        /*0090*/ 	.word	0x00000000
        /*0094*/ 	.short	0x0100
        /*0096*/ 	.byte	0x08
	.zero		1


	//   ....[1]....
        /*0098*/ 	.word	0x00000240
        /*009c*/ 	.word	0x000000ff
        /*00a0*/ 	.word	0x00000018
        /*00a4*/ 	.short	0x0100
        /*00a6*/ 	.byte	0x08
	.zero		1


	//   ....[2]....
        /*00a8*/ 	.word	0x00000250
        /*00ac*/ 	.word	0x000000ff
        /*00b0*/ 	.word	0x00000008
        /*00b4*/ 	.short	0x0100
        /*00b6*/ 	.byte	0x08
	.zero		1


	//   ....[3]....
        /*00b8*/ 	.word	0x00000260
        /*00bc*/ 	.word	0x000000ff
        /*00c0*/ 	.word	0x00000020
        /*00c4*/ 	.short	0x0100
        /*00c6*/ 	.byte	0x08
	.zero		1


	//   ....[4]....
        /*00c8*/ 	.word	0x00000270
        /*00cc*/ 	.word	0x000000ff
        /*00d0*/ 	.word	0x00000010
        /*00d4*/ 	.short	0x0100
        /*00d6*/ 	.byte	0x08
	.zero		1


	//   ....[5]....
        /*00d8*/ 	.word	0x00000280
        /*00dc*/ 	.word	0x000000ff
        /*00e0*/ 	.word	0x00000028
        /*00e4*/ 	.short	0x0100
        /*00e6*/ 	.byte	0x08
	.zero		1


	//   ....[6]....
        /*00e8*/ 	.word	0x000006d0
        /*00ec*/ 	.word	0x000000ff
        /*00f0*/ 	.word	0x00000040
        /*00f4*/ 	.short	0x0100
        /*00f6*/ 	.byte	0x06
	.zero		1


	//   ....[7]....
        /*00f8*/ 	.word	0x00000760
        /*00fc*/ 	.word	0x000000ff
        /*0100*/ 	.word	0x00000048
        /*0104*/ 	.short	0x0100
        /*0106*/ 	.byte	0x06
	.zero		1


	//   ....[8]....
        /*0108*/ 	.word	0x00001490
        /*010c*/ 	.word	0x00000003
        /*0110*/ 	.word	0x00000000
        /*0114*/ 	.short	0x010a
        /*0116*/ 	.byte	0x3f
	.zero		1


	//   ....[9]....
        /*0118*/ 	.word	0x000014d0
        /*011c*/ 	.word	0x00000003
        /*0120*/ 	.word	0x00000000
        /*0124*/ 	.short	0x010a
        /*0126*/ 	.byte	0x3f
	.zero		1


	//   ....[10]....
        /*0128*/ 	.word	0x000017a0
        /*012c*/ 	.word	0x00000005
        /*0130*/ 	.word	0x00000000
        /*0134*/ 	.short	0x010a
        /*0136*/ 	.byte	0x3f
	.zero		1


	//   ....[11]....
        /*0138*/ 	.word	0x000017e0
        /*013c*/ 	.word	0x00000005
        /*0140*/ 	.word	0x00000000
        /*0144*/ 	.short	0x010a
        /*0146*/ 	.byte	0x3f
	.zero		1


	//   ....[12]....
        /*0148*/ 	.word	0x00001940
        /*014c*/ 	.word	0x00000005
        /*0150*/ 	.word	0x00000000
        /*0154*/ 	.short	0x0101
        /*0156*/ 	.byte	0x3f
	.zero		1


	//   ....[13]....
        /*0158*/ 	.word	0x00001b60
        /*015c*/ 	.word	0x00000003
        /*0160*/ 	.word	0x00000000
        /*0164*/ 	.short	0x0101
        /*0166*/ 	.byte	0x3f
	.zero		1


	//   ....[14]....
        /*0168*/ 	.word	0x00005140
        /*016c*/ 	.word	0x0000000e
        /*0170*/ 	.word	0x00000018
        /*0174*/ 	.short	0x010a
        /*0176*/ 	.byte	0x3f
	.zero		1


	//   ....[15]....
        /*0178*/ 	.word	0x000054f0
        /*017c*/ 	.word	0x00000006
        /*0180*/ 	.word	0x00000048
        /*0184*/ 	.short	0x0101
        /*0186*/ 	.byte	0x3f
	.zero		1


	//   ....[16]....
        /*0188*/ 	.word	0x00005c20
        /*018c*/ 	.word	0x00000007
        /*0190*/ 	.word	0x00000000
        /*0194*/ 	.short	0x010a
        /*0196*/ 	.byte	0x3f
	.zero		1


	//   ....[17]....
        /*0198*/ 	.word	0x00005ca0
        /*019c*/ 	.word	0x00000009
        /*01a0*/ 	.word	0x00000000
        /*01a4*/ 	.short	0x010a
        /*01a6*/ 	.byte	0x3f
	.zero		1


	//   ....[18]....
        /*01a8*/ 	.word	0x00005d30
        /*01ac*/ 	.word	0x00000003
        /*01b0*/ 	.word	0x00000000
        /*01b4*/ 	.short	0x010a
        /*01b6*/ 	.byte	0x3f
	.zero		1


	//   ....[19]....
        /*01b8*/ 	.word	0x00005d90
        /*01bc*/ 	.word	0x00000003
        /*01c0*/ 	.word	0x00000000
        /*01c4*/ 	.short	0x010a
        /*01c6*/ 	.byte	0x3f
	.zero		1


	//   ....[20]....
        /*01c8*/ 	.word	0x00005de0
        /*01cc*/ 	.word	0x00000005
        /*01d0*/ 	.word	0x00000000
        /*01d4*/ 	.short	0x010a
        /*01d6*/ 	.byte	0x3f
	.zero		1


	//   ....[21]....
        /*01d8*/ 	.word	0x00005eb0
        /*01dc*/ 	.word	0x0000000e
        /*01e0*/ 	.word	0x00000018
        /*01e4*/ 	.short	0x010a
        /*01e6*/ 	.byte	0x3f
	.zero		1


	//   ....[22]....
        /*01e8*/ 	.word	0x00005f80
        /*01ec*/ 	.word	0x00000007
        /*01f0*/ 	.word	0x00000000
        /*01f4*/ 	.short	0x010a
        /*01f6*/ 	.byte	0x3f
	.zero		1


	//   ....[23]....
        /*01f8*/ 	.word	0x00005fd0
        /*01fc*/ 	.word	0x00000009
        /*0200*/ 	.word	0x00000000
        /*0204*/ 	.short	0x010a
        /*0206*/ 	.byte	0x3f
	.zero		1


	//----- nvinfo : EIATTR_NUM_MBARRIERS
	.align		4
.L_35:
        /*0208*/ 	.byte	0x03, 0x38
        /*020a*/ 	.short	0x0008


	//----- nvinfo : EIATTR_EXIT_INSTR_OFFSETS
	.align		4
        /*020c*/ 	.byte	0x04, 0x1c
        /*020e*/ 	.short	(.L_37 - .L_36)


	//   ....[0]....
.L_36:
        /*0210*/ 	.word	0x00000930


	//   ....[1]....
        /*0214*/ 	.word	0x00001140


	//   ....[2]....
        /*0218*/ 	.word	0x00004780


	//   ....[3]....
        /*021c*/ 	.word	0x00004ce0


	//   ....[4]....
        /*0220*/ 	.word	0x00005d80


	//----- nvinfo : EIATTR_MAX_THREADS
	.align		4
.L_37:
        /*0224*/ 	.byte	0x04, 0x05
        /*0226*/ 	.short	(.L_39 - .L_38)
.L_38:
        /*0228*/ 	.word	0x00000180
        /*022c*/ 	.word	0x00000001
        /*0230*/ 	.word	0x00000001


	//----- nvinfo : EIATTR_CRS_STACK_SIZE
	.align		4
.L_39:
        /*0234*/ 	.byte	0x04, 0x1e
        /*0236*/ 	.short	(.L_41 - .L_40)
.L_40:
        /*0238*/ 	.word	0x00000000


	//----- nvinfo : EIATTR_CBANK_PARAM_SIZE
	.align		4
.L_41:
        /*023c*/ 	.byte	0x03, 0x19
        /*023e*/ 	.short	0x0470


	//----- nvinfo : EIATTR_PARAM_CBANK
	.align		4
        /*0240*/ 	.byte	0x04, 0x0a
        /*0242*/ 	.short	(.L_43 - .L_42)
	.align		4
.L_42:
        /*0244*/ 	.word	index@(.nv.constant0._ZN7cutlass13device_kernelINS_4gemm6kernel13GemmUniversalIN4cute5tupleIJiiiiEEENS1_10collective13CollectiveMmaINS1_34MainloopSm90TmaGmmaWarpSpecializedILi3ENS5_IJNS4_1CILi2EEESB_NSA_ILi1EEEEEENS1_35KernelTmaWarpSpecializedCooperativeEEENS5_IJNSA_ILi128EEENSA_ILi64EEENSA_ILi32EEEEEENS_10bfloat16_tENS5_IJlSC_lEEESK_SL_NS4_8TiledMMAINS4_8MMA_AtomIJNS4_4SM904GMMA27MMA_64x64x16_F32BF16BF16_SSILNSP_5MajorE0ELSR_0ELNSP_7ScaleInE1ELSS_1EEEEEENS4_6LayoutINS5_IJSB_SC_SC_EEENS5_IJSC_NSA_ILi0EEESX_EEEEENS5_IJNS4_10UnderscoreES10_S10_EEEEENS4_23SM90_TMA_LOAD_MULTICASTENS4_14ComposedLayoutINS4_7SwizzleILi2ELi4ELi3EEENS4_18smem_ptr_flag_bitsILi16EEENSV_INS5_IJNSA_ILi8EEESI_EEENS5_IJSI_SC_EEEEEEEvNS4_8identityES13_S1D_vS1E_EENS_8epilogue10collective6detail29Sm90TmaWarpSpecializedAdapterINS1H_15DefaultEpilogueISK_SL_SL_NS1G_6thread17LinearCombinationISK_Li1EffLNS1L_9ScaleType4KindE0ELNS_15FloatRoundStyleE2ESK_EENS1_15EpilogueDefaultEEEEEvvEEEEvNT_6ParamsE)
        /*0248*/ 	.short	0x0210
        /*024a*/ 	.short	0x0470


	//----- nvinfo : EIATTR_SW_WAR
	.align		4
.L_43:
        /*024c*/ 	.byte	0x04, 0x36
        /*024e*/ 	.short	(.L_45 - .L_44)
.L_44:
        /*0250*/ 	.word	0x00000008
.L_45:


//--------------------- .nv.callgraph             --------------------------
	.section	.nv.callgraph,"",@"SHT_CUDA_CALLGRAPH"
	.align	4
	.sectionentsize	8
	.align		4
        /*0000*/ 	.word	0x00000000
	.align		4
        /*0004*/ 	.word	0xffffffff
	.align		4
        /*0008*/ 	.word	index@(_ZN7cutlass13device_kernelINS_4gemm6kernel13GemmUniversalIN4cute5tupleIJiiiiEEENS1_10collective13CollectiveMmaINS1_34MainloopSm90TmaGmmaWarpSpecializedILi3ENS5_IJNS4_1CILi2EEESB_NSA_ILi1EEEEEENS1_35KernelTmaWarpSpecializedCooperativeEEENS5_IJNSA_ILi128EEENSA_ILi64EEENSA_ILi32EEEEEENS_10bfloat16_tENS5_IJlSC_lEEESK_SL_NS4_8TiledMMAINS4_8MMA_AtomIJNS4_4SM904GMMA27MMA_64x64x16_F32BF16BF16_SSILNSP_5MajorE0ELSR_0ELNSP_7ScaleInE1ELSS_1EEEEEENS4_6LayoutINS5_IJSB_SC_SC_EEENS5_IJSC_NSA_ILi0EEESX_EEEEENS5_IJNS4_10UnderscoreES10_S10_EEEEENS4_23SM90_TMA_LOAD_MULTICASTENS4_14ComposedLayoutINS4_7SwizzleILi2ELi4ELi3EEENS4_18smem_ptr_flag_bitsILi16EEENSV_INS5_IJNSA_ILi8EEESI_EEENS5_IJSI_SC_EEEEEEEvNS4_8identityES13_S1D_vS1E_EENS_8epilogue10collective6detail29Sm90TmaWarpSpecializedAdapterINS1H_15DefaultEpilogueISK_SL_SL_NS1G_6thread17LinearCombinationISK_Li1EffLNS1L_9ScaleType4KindE0ELNS_15FloatRoundStyleE2ESK_EENS1_15EpilogueDefaultEEEEEvvEEEEvNT_6ParamsE)
	.align		4
        /*000c*/ 	.word	index@(__assertfail)
	.align		4
        /*0010*/ 	.word	0x00000000
	.align		4
        /*0014*/ 	.word	0xfffffffe
	.align		4
        /*0018*/ 	.word	0x00000000
	.align		4
        /*001c*/ 	.word	0xfffffffd
	.align		4
        /*0020*/ 	.word	0x00000000
	.align		4
        /*0024*/ 	.word	0xfffffffc


//--------------------- .nv.constant4             --------------------------
	.section	.nv.constant4,"a",@progbits
	.align	8
	.align		8
.nv.constant4:
        /*0000*/ 	.dword	__assertfail
	.align		8
        /*0008*/ 	.dword	__unnamed_1
	.align		8
        /*0010*/ 	.dword	_ZN39_INTERNAL_04dc789b_4_k_cu_ba293627_35284cuda3std3__45__cpo5beginE
	.align		8
        /*0018*/ 	.dword	_ZN39_INTERNAL_04dc789b_4_k_cu_ba293627_35284cuda3std3__45__cpo3endE
	.align		8
        /*0020*/ 	.dword	_ZN39_INTERNAL_04dc789b_4_k_cu_ba293627_35284cuda3std3__45__cpo6cbeginE
	.align		8
        /*0028*/ 	.dword	_ZN39_INTERNAL_04dc789b_4_k_cu_ba293627_35284cuda3std3__45__cpo4cendE
	.align		8
        /*0030*/ 	.dword	_ZN39_INTERNAL_04dc789b_4_k_cu_ba293627_35284cuda3std3__441_GLOBAL__N__04dc789b_4_k_cu_ba293627_35286ignoreE
	.align		8
        /*0038*/ 	.dword	_ZN39_INTERNAL_04dc789b_4_k_cu_ba293627_35284cuda3std3__419piecewise_constructE
	.align		8
        /*0040*/ 	.dword	_ZN39_INTERNAL_04dc789b_4_k_cu_ba293627_35284cuda3std3__48in_placeE
	.align		8
        /*0048*/ 	.dword	_ZN39_INTERNAL_04dc789b_4_k_cu_ba293627_35284cuda3std6ranges3__45__cpo4swapE
	.align		8
        /*0050*/ 	.dword	_ZN39_INTERNAL_04dc789b_4_k_cu_ba293627_35284cuda3std6ranges3__45__cpo9iter_moveE
	.align		8
        /*0058*/ 	.dword	_ZN39_INTERNAL_04dc789b_4_k_cu_ba293627_35284cute7productE
	.align		8
        /*0060*/ 	.dword	_ZN39_INTERNAL_04dc789b_4_k_cu_ba293627_35284cute1_E
	.align		8
        /*0068*/ 	.dword	$str$22
	.align		8
        /*0070*/ 	.dword	$str$23


//--------------------- .text._ZN7cutlass13device_kernelINS_4gemm6kernel13GemmUniversalIN4cute5tupleIJiiiiEEENS1_10collective13CollectiveMmaINS1_34MainloopSm90TmaGmmaWarpSpecializedILi3ENS5_IJNS4_1CILi2EEESB_NSA_ILi1EEEEEENS1_35KernelTmaWarpSpecializedCooperativeEEENS5_IJNSA_ILi128EEENSA_ILi64EEENSA_ILi32EEEEEENS_10bfloat16_tENS5_IJlSC_lEEESK_SL_NS4_8TiledMMAINS4_8MMA_AtomIJNS4_4SM904GMMA27MMA_64x64x16_F32BF16BF16_SSILNSP_5MajorE0ELSR_0ELNSP_7ScaleInE1ELSS_1EEEEEENS4_6LayoutINS5_IJSB_SC_SC_EEENS5_IJSC_NSA_ILi0EEESX_EEEEENS5_IJNS4_10UnderscoreES10_S10_EEEEENS4_23SM90_TMA_LOAD_MULTICASTENS4_14ComposedLayoutINS4_7SwizzleILi2ELi4ELi3EEENS4_18smem_ptr_flag_bitsILi16EEENSV_INS5_IJNSA_ILi8EEESI_EEENS5_IJSI_SC_EEEEEEEvNS4_8identityES13_S1D_vS1E_EENS_8epilogue10collective6detail29Sm90TmaWarpSpecializedAdapterINS1H_15DefaultEpilogueISK_SL_SL_NS1G_6thread17LinearCombinationISK_Li1EffLNS1L_9ScaleType4KindE0ELNS_15FloatRoundStyleE2ESK_EENS1_15EpilogueDefaultEEEEEvvEEEEvNT_6ParamsE --------------------------
	.section	.text._ZN7cutlass13device_kernelINS_4gemm6kernel13GemmUniversalIN4cute5tupleIJiiiiEEENS1_10collective13CollectiveMmaINS1_34MainloopSm90TmaGmmaWarpSpecializedILi3ENS5_IJNS4_1CILi2EEESB_NSA_ILi1EEEEEENS1_35KernelTmaWarpSpecializedCooperativeEEENS5_IJNSA_ILi128EEENSA_ILi64EEENSA_ILi32EEEEEENS_10bfloat16_tENS5_IJlSC_lEEESK_SL_NS4_8TiledMMAINS4_8MMA_AtomIJNS4_4SM904GMMA27MMA_64x64x16_F32BF16BF16_SSILNSP_5MajorE0ELSR_0ELNSP_7ScaleInE1ELSS_1EEEEEENS4_6LayoutINS5_IJSB_SC_SC_EEENS5_IJSC_NSA_ILi0EEESX_EEEEENS5_IJNS4_10UnderscoreES10_S10_EEEEENS4_23SM90_TMA_LOAD_MULTICASTENS4_14ComposedLayoutINS4_7SwizzleILi2ELi4ELi3EEENS4_18smem_ptr_flag_bitsILi16EEENSV_INS5_IJNSA_ILi8EEESI_EEENS5_IJSI_SC_EEEEEEEvNS4_8identityES13_S1D_vS1E_EENS_8epilogue10collective6detail29Sm90TmaWarpSpecializedAdapterINS1H_15DefaultEpilogueISK_SL_SL_NS1G_6thread17LinearCombinationISK_Li1EffLNS1L_9ScaleType4KindE0ELNS_15FloatRoundStyleE2ESK_EENS1_15EpilogueDefaultEEEEEvvEEEEvNT_6ParamsE,"ax",@progbits
	.align	128
.text._ZN7cutlass13device_kernelINS_4gemm6kernel13GemmUniversalIN4cute5tupleIJiiiiEEENS1_10collective13CollectiveMmaINS1_34MainloopSm90TmaGmmaWarpSpecializedILi3ENS5_IJNS4_1CILi2EEESB_NSA_ILi1EEEEEENS1_35KernelTmaWarpSpecializedCooperativeEEENS5_IJNSA_ILi128EEENSA_ILi64EEENSA_ILi32EEEEEENS_10bfloat16_tENS5_IJlSC_lEEESK_SL_NS4_8TiledMMAINS4_8MMA_AtomIJNS4_4SM904GMMA27MMA_64x64x16_F32BF16BF16_SSILNSP_5MajorE0ELSR_0ELNSP_7ScaleInE1ELSS_1EEEEEENS4_6LayoutINS5_IJSB_SC_SC_EEENS5_IJSC_NSA_ILi0EEESX_EEEEENS5_IJNS4_10UnderscoreES10_S10_EEEEENS4_23SM90_TMA_LOAD_MULTICASTENS4_14ComposedLayoutINS4_7SwizzleILi2ELi4ELi3EEENS4_18smem_ptr_flag_bitsILi16EEENSV_INS5_IJNSA_ILi8EEESI_EEENS5_IJSI_SC_EEEEEEEvNS4_8identityES13_S1D_vS1E_EENS_8epilogue10collective6detail29Sm90TmaWarpSpecializedAdapterINS1H_15DefaultEpilogueISK_SL_SL_NS1G_6thread17LinearCombinationISK_Li1EffLNS1L_9ScaleType4KindE0ELNS_15FloatRoundStyleE2ESK_EENS1_15EpilogueDefaultEEEEEvvEEEEvNT_6ParamsE:
        .type           _ZN7cutlass13device_kernelINS_4gemm6kernel13GemmUniversalIN4cute5tupleIJiiiiEEENS1_10collective13CollectiveMmaINS1_34MainloopSm90TmaGmmaWarpSpecializedILi3ENS5_IJNS4_1CILi2EEESB_NSA_ILi1EEEEEENS1_35KernelTmaWarpSpecializedCooperativeEEENS5_IJNSA_ILi128EEENSA_ILi64EEENSA_ILi32EEEEEENS_10bfloat16_tENS5_IJlSC_lEEESK_SL_NS4_8TiledMMAINS4_8MMA_AtomIJNS4_4SM904GMMA27MMA_64x64x16_F32BF16BF16_SSILNSP_5MajorE0ELSR_0ELNSP_7ScaleInE1ELSS_1EEEEEENS4_6LayoutINS5_IJSB_SC_SC_EEENS5_IJSC_NSA_ILi0EEESX_EEEEENS5_IJNS4_10UnderscoreES10_S10_EEEEENS4_23SM90_TMA_LOAD_MULTICASTENS4_14ComposedLayoutINS4_7SwizzleILi2ELi4ELi3EEENS4_18smem_ptr_flag_bitsILi16EEENSV_INS5_IJNSA_ILi8EEESI_EEENS5_IJSI_SC_EEEEEEEvNS4_8identityES13_S1D_vS1E_EENS_8epilogue10collective6detail29Sm90TmaWarpSpecializedAdapterINS1H_15DefaultEpilogueISK_SL_SL_NS1G_6thread17LinearCombinationISK_Li1EffLNS1L_9ScaleType4KindE0ELNS_15FloatRoundStyleE2ESK_EENS1_15EpilogueDefaultEEEEEvvEEEEvNT_6ParamsE,@function
        .size           _ZN7cutlass13device_kernelINS_4gemm6kernel13GemmUniversalIN4cute5tupleIJiiiiEEENS1_10collective13CollectiveMmaINS1_34MainloopSm90TmaGmmaWarpSpecializedILi3ENS5_IJNS4_1CILi2EEESB_NSA_ILi1EEEEEENS1_35KernelTmaWarpSpecializedCooperativeEEENS5_IJNSA_ILi128EEENSA_ILi64EEENSA_ILi32EEEEEENS_10bfloat16_tENS5_IJlSC_lEEESK_SL_NS4_8TiledMMAINS4_8MMA_AtomIJNS4_4SM904GMMA27MMA_64x64x16_F32BF16BF16_SSILNSP_5MajorE0ELSR_0ELNSP_7ScaleInE1ELSS_1EEEEEENS4_6LayoutINS5_IJSB_SC_SC_EEENS5_IJSC_NSA_ILi0EEESX_EEEEENS5_IJNS4_10UnderscoreES10_S10_EEEEENS4_23SM90_TMA_LOAD_MULTICASTENS4_14ComposedLayoutINS4_7SwizzleILi2ELi4ELi3EEENS4_18smem_ptr_flag_bitsILi16EEENSV_INS5_IJNSA_ILi8EEESI_EEENS5_IJSI_SC_EEEEEEEvNS4_8identityES13_S1D_vS1E_EENS_8epilogue10collective6detail29Sm90TmaWarpSpecializedAdapterINS1H_15DefaultEpilogueISK_SL_SL_NS1G_6thread17LinearCombinationISK_Li1EffLNS1L_9ScaleType4KindE0ELNS_15FloatRoundStyleE2ESK_EENS1_15EpilogueDefaultEEEEEvvEEEEvNT_6ParamsE,(.L_x_133 - _ZN7cutlass13device_kernelINS_4gemm6kernel13GemmUniversalIN4cute5tupleIJiiiiEEENS1_10collective13CollectiveMmaINS1_34MainloopSm90TmaGmmaWarpSpecializedILi3ENS5_IJNS4_1CILi2EEESB_NSA_ILi1EEEEEENS1_35KernelTmaWarpSpecializedCooperativeEEENS5_IJNSA_ILi128EEENSA_ILi64EEENSA_ILi32EEEEEENS_10bfloat16_tENS5_IJlSC_lEEESK_SL_NS4_8TiledMMAINS4_8MMA_AtomIJNS4_4SM904GMMA27MMA_64x64x16_F32BF16BF16_SSILNSP_5MajorE0ELSR_0ELNSP_7ScaleInE1ELSS_1EEEEEENS4_6LayoutINS5_IJSB_SC_SC_EEENS5_IJSC_NSA_ILi0EEESX_EEEEENS5_IJNS4_10UnderscoreES10_S10_EEEEENS4_23SM90_TMA_LOAD_MULTICASTENS4_14ComposedLayoutINS4_7SwizzleILi2ELi4ELi3EEENS4_18smem_ptr_flag_bitsILi16EEENSV_INS5_IJNSA_ILi8EEESI_EEENS5_IJSI_SC_EEEEEEEvNS4_8identityES13_S1D_vS1E_EENS_8epilogue10collective6detail29Sm90TmaWarpSpecializedAdapterINS1H_15DefaultEpilogueISK_SL_SL_NS1G_6thread17LinearCombinationISK_Li1EffLNS1L_9ScaleType4KindE0ELNS_15FloatRoundStyleE2ESK_EENS1_15EpilogueDefaultEEEEEvvEEEEvNT_6ParamsE)
        .other          _ZN7cutlass13device_kernelINS_4gemm6kernel13GemmUniversalIN4cute5tupleIJiiiiEEENS1_10collective13CollectiveMmaINS1_34MainloopSm90TmaGmmaWarpSpecializedILi3ENS5_IJNS4_1CILi2EEESB_NSA_ILi1EEEEEENS1_35KernelTmaWarpSpecializedCooperativeEEENS5_IJNSA_ILi128EEENSA_ILi64EEENSA_ILi32EEEEEENS_10bfloat16_tENS5_IJlSC_lEEESK_SL_NS4_8TiledMMAINS4_8MMA_AtomIJNS4_4SM904GMMA27MMA_64x64x16_F32BF16BF16_SSILNSP_5MajorE0ELSR_0ELNSP_7ScaleInE1ELSS_1EEEEEENS4_6LayoutINS5_IJSB_SC_SC_EEENS5_IJSC_NSA_ILi0EEESX_EEEEENS5_IJNS4_10UnderscoreES10_S10_EEEEENS4_23SM90_TMA_LOAD_MULTICASTENS4_14ComposedLayoutINS4_7SwizzleILi2ELi4ELi3EEENS4_18smem_ptr_flag_bitsILi16EEENSV_INS5_IJNSA_ILi8EEESI_EEENS5_IJSI_SC_EEEEEEEvNS4_8identityES13_S1D_vS1E_EENS_8epilogue10collective6detail29Sm90TmaWarpSpecializedAdapterINS1H_15DefaultEpilogueISK_SL_SL_NS1G_6thread17LinearCombinationISK_Li1EffLNS1L_9ScaleType4KindE0ELNS_15FloatRoundStyleE2ESK_EENS1_15EpilogueDefaultEEEEEvvEEEEvNT_6ParamsE,@"STO_CUDA_ENTRY STV_DEFAULT"
_ZN7cutlass13device_kernelINS_4gemm6kernel13GemmUniversalIN4cute5tupleIJiiiiEEENS1_10collective13CollectiveMmaINS1_34MainloopSm90TmaGmmaWarpSpecializedILi3ENS5_IJNS4_1CILi2EEESB_NSA_ILi1EEEEEENS1_35KernelTmaWarpSpecializedCooperativeEEENS5_IJNSA_ILi128EEENSA_ILi64EEENSA_ILi32EEEEEENS_10bfloat16_tENS5_IJlSC_lEEESK_SL_NS4_8TiledMMAINS4_8MMA_AtomIJNS4_4SM904GMMA27MMA_64x64x16_F32BF16BF16_SSILNSP_5MajorE0ELSR_0ELNSP_7ScaleInE1ELSS_1EEEEEENS4_6LayoutINS5_IJSB_SC_SC_EEENS5_IJSC_NSA_ILi0EEESX_EEEEENS5_IJNS4_10UnderscoreES10_S10_EEEEENS4_23SM90_TMA_LOAD_MULTICASTENS4_14ComposedLayoutINS4_7SwizzleILi2ELi4ELi3EEENS4_18smem_ptr_flag_bitsILi16EEENSV_INS5_IJNSA_ILi8EEESI_EEENS5_IJSI_SC_EEEEEEEvNS4_8identityES13_S1D_vS1E_EENS_8epilogue10collective6detail29Sm90TmaWarpSpecializedAdapterINS1H_15DefaultEpilogueISK_SL_SL_NS1G_6thread17LinearCombinationISK_Li1EffLNS1L_9ScaleType4KindE0ELNS_15FloatRoundStyleE2ESK_EENS1_15EpilogueDefaultEEEEEvvEEEEvNT_6ParamsE:
[----:B------:R-:W0:Y:S01]  /*0000*/  LDC R1, c[0x0][0x28] ;  /* 0x00000a00ff017b82 */ /* 0x000e220000000800 */
[----:B------:R-:W1:Y:S01]  /*0010*/  S2R R18, SR_TID.X ;  /* 0x0000000000127919 */ /* 0x000e620000002100 */
[----:B------:R-:W-:Y:S01]  /*0020*/  ELECT P0, URZ, PT ;  /* 0x00000000003f782f */ /* 0x000fe20003800000 */
[----:B------:R-:W-:Y:S01]  /*0030*/  BSSY B0, `(.L_x_0) ;  /* 0x000000f000007945 */ /* 0x000fe20003800000 */
[--C-:B-1----:R-:W-:Y:S02]  /*0040*/  SHF.R.U32.HI R0, RZ, 0x5, R18.reuse ;  /* 0x00000005ff007819 */ /* 0x102fe40000011612 */
[----:B------:R-:W-:-:S03]  /*0050*/  SHF.R.U32.HI R3, RZ, 0x7, R18 ;  /* 0x00000007ff037819 */ /* 0x000fc60000011612 */
[----:B------:R-:W1:Y:S04]  /*0060*/  SHFL.IDX PT, R2, R0, RZ, 0x1f ;  /* 0x00001fff00027589 */ /* 0x000e6800000e0000 */
[----:B------:R2:W3:Y:S01]  /*0070*/  SHFL.IDX PT, R5, R3, RZ, 0x1f ;  /* 0x00001fff03057589 */ /* 0x0004e200000e0000 */
[----:B-1----:R-:W-:-:S13]  /*0080*/  ISETP.NE.OR P0, PT, R2, RZ, !P0 ;  /* 0x000000ff0200720c */ /* 0x002fda0004705670 */
[----:B0-23--:R-:W-:Y:S05]  /*0090*/  @P0 BRA `(.L_x_1) ;  /* 0x0000000000200947 */ /* 0x00dfea0003800000 */
[----:B------:R-:W-:Y:S02]  /*00a0*/  ULDC.64 UR4, c[0x0][0x198] ;  /* 0x0000660000047ab9 */ /* 0x000fe40000000a00 */
[----:B------:R-:W-:Y:S02]  /*00b0*/  UIADD3 UR6, UP0, UR4, 0xf0, URZ ;  /* 0x000000f004067890 */ /* 0x000fe4000ff1e03f */
[----:B------:R-:W-:Y:S02]  /*00c0*/  UIADD3 UR4, UP1, UR4, 0x1f0, URZ ;  /* 0x000001f004047890 */ /* 0x000fe4000ff3e03f */
[----:B------:R-:W-:Y:S02]  /*00d0*/  UIADD3.X UR7, URZ, UR5, URZ, UP0, !UPT ;  /* 0x000000053f077290 */ /* 0x000fe400087fe43f */
[----:B------:R-:W-:-:S07]  /*00e0*/  UIADD3.X UR5, URZ, UR5, URZ, UP1, !UPT ;  /* 0x000000053f057290 */ /* 0x000fce0008ffe43f */
[----:B------:R0:W-:Y:S02]  /*00f0*/  UTMACCTL.PF [UR6] ;  /* 0x00000000060079b9 */ /* 0x0001e40008040000 */
[----:B------:R0:W-:Y:S02]  /*0100*/  UTMACCTL.PF [UR4] ;  /* 0x00000000040079b9 */ /* 0x0001e40008040000 */
[----:B0-----:R-:W-:Y:S01]  /*0110*/  NOP ;  /* 0x0000000000007918 */ /* 0x001fe20000000000 */
.L_x_1:
[----:B------:R-:W-:Y:S05]  /*0120*/  BSYNC B0 ;  /* 0x0000000000007941 */ /* 0x000fea0003800000 */
.L_x_0:
[----:B------:R-:W0:Y:S02]  /*0130*/  SHFL.IDX PT, R3, R0, RZ, 0x1f ;  /* 0x00001fff00037589 */ /* 0x000e2400000e0000 */
[----:B0-----:R-:W-:-:S13]  /*0140*/  ISETP.NE.AND P0, PT, R3, RZ, PT ;  /* 0x000000ff0300720c */ /* 0x001fda0003f05270 */
[----:B------:R-:W-:Y:S05]  /*0150*/  @P0 BRA `(.L_x_2) ;  /* 0x0000000000500947 */ /* 0x000fea0003800000 */
[----:B------:R-:W0:Y:S01]  /*0160*/  S2UR UR8, SR_CgaCtaId ;  /* 0x00000000000879c3 */ /* 0x000e220000008800 */
[----:B------:R-:W-:Y:S01]  /*0170*/  UMOV UR4, 0x400 ;  /* 0x0000040000047882 */ /* 0x000fe20000000000 */
[----:B------:R-:W-:Y:S01]  /*0180*/  UMOV UR5, 0x1 ;  /* 0x0000000100057882 */ /* 0x000fe20000000000 */
[----:B------:R-:W-:Y:S01]  /*0190*/  UMOV UR6, 0x6 ;  /* 0x0000000600067882 */ /* 0x000fe20000000000 */
[----:B------:R-:W-:Y:S01]  /*01a0*/  ELECT P0, URZ, PT ;  /* 0x00000000003f782f */ /* 0x000fe20003800000 */
[----:B------:R-:W-:-:S04]  /*01b0*/  UIADD3 UR6, -UR6, 0x100000, URZ ;  /* 0x0010000006067890 */ /* 0x000fc8000fffe13f */
[----:B------:R-:W-:Y:S02]  /*01c0*/  USHF.L.U32 UR7, UR6, 0xb, URZ ;  /* 0x0000000b06077899 */ /* 0x000fe4000800063f */
[----:B------:R-:W-:Y:S02]  /*01d0*/  USHF.L.U32 UR6, UR6, 0x1, URZ ;  /* 0x0000000106067899 */ /* 0x000fe4000800063f */
[----:B0-----:R-:W-:Y:S02]  /*01e0*/  ULEA UR8, UR8, UR4, 0x18 ;  /* 0x0000000408087291 */ /* 0x001fe4000f8ec03f */
[----:B------:R-:W-:-:S04]  /*01f0*/  UIADD3 UR4, -UR5, 0x100000, URZ ;  /* 0x0010000005047890 */ /* 0x000fc8000fffe13f */
[----:B------:R-:W-:Y:S02]  /*0200*/  USHF.L.U32 UR5, UR4, 0xb, URZ ;  /* 0x0000000b04057899 */ /* 0x000fe4000800063f */
[----:B------:R-:W-:Y:S01]  /*0210*/  USHF.L.U32 UR4, UR4, 0x1, URZ ;  /* 0x0000000104047899 */ /* 0x000fe2000800063f */
[----:B------:R-:W0:Y:S11]  /*0220*/  FENCE.VIEW.ASYNC.S ;  /* 0x00000000000073c6 */ /* 0x000e360000000000 */
[----:B0-----:R0:W1:Y:S01]  /*0230*/  SYNCS.EXCH.64 URZ, [UR8], UR4 ;  /* 0x00000004083f75b2 */ /* 0x0010620008000100 */
[----:B------:R0:W2:Y:S01]  /*0240*/  SYNCS.EXCH.64 URZ, [UR8+0x18], UR6 ;  /* 0x00001806083f75b2 */ /* 0x0000a20008000100 */
[----:B------:R0:W3:Y:S01]  /*0250*/  SYNCS.EXCH.64 URZ, [UR8+0x8], UR4 ;  /* 0x00000804083f75b2 */ /* 0x0000e20008000100 */
[----:B------:R0:W4:Y:S01]  /*0260*/  SYNCS.EXCH.64 URZ, [UR8+0x20], UR6 ;  /* 0x00002006083f75b2 */ /* 0x0001220008000100 */
[----:B------:R0:W0:Y:S01]  /*0270*/  SYNCS.EXCH.64 URZ, [UR8+0x10], UR4 ;  /* 0x00001004083f75b2 */ /* 0x0000220008000100 */
[----:B------:R0:W0:Y:S01]  /*0280*/  SYNCS.EXCH.64 URZ, [UR8+0x28], UR6 ;  /* 0x00002806083f75b2 */ /* 0x0000220008000100 */
[----:B------:R-:W-:Y:S01]  /*0290*/  NOP ;  /* 0x0000000000007918 */ /* 0x000fe20000000000 */
.L_x_2:
[----:B------:R-:W-:Y:S01]  /*02a0*/  SHF.R.S32.HI R7, RZ, 0x1f, R18 ;  /* 0x0000001fff077819 */ /* 0x000fe20000011412 */
[----:B------:R-:W5:Y:S01]  /*02b0*/  SHFL.IDX PT, R0, R0, RZ, 0x1f ;  /* 0x00001fff00007589 */ /* 0x000f6200000e0000 */
[----:B0-----:R-:W0:Y:S01]  /*02c0*/  S2UR UR8, SR_CTAID.X ;  /* 0x00000000000879c3 */ /* 0x001e220000002500 */
[----:B------:R-:W-:Y:S02]  /*02d0*/  ELECT P0, URZ, PT ;  /* 0x00000000003f782f */ /* 0x000fe40003800000 */
[----:B------:R-:W-:Y:S01]  /*02e0*/  LEA.HI R7, R7, R18, RZ, 0x7 ;  /* 0x0000001207077211 */ /* 0x000fe200078f38ff */
[----:B------:R-:W1:Y:S01]  /*02f0*/  S2R R4, SR_CTAID.Y ;  /* 0x0000000000047919 */ /* 0x000e620000002600 */
[----:B------:R-:W-:Y:S01]  /*0300*/  SHF.R.S32.HI R8, RZ, 0x1f, R3 ;  /* 0x0000001fff087819 */ /* 0x000fe20000011403 */
[----:B------:R-:W-:Y:S01]  /*0310*/  ULDC UR4, c[0x0][0x150] ;  /* 0x0000540000047ab9 */ /* 0x000fe20000000800 */
[----:B------:R-:W-:Y:S01]  /*0320*/  LOP3.LUT R7, R7, 0xffffff80, RZ, 0xc0, !PT ;  /* 0xffffff8007077812 */ /* 0x000fe200078ec0ff */
[----:B------:R-:W-:Y:S01]  /*0330*/  NOP ;  /* 0x0000000000007918 */ /* 0x000fe20000000000 */
[----:B------:R-:W-:Y:S01]  /*0340*/  LEA.HI R8, R8, R3, RZ, 0x2 ;  /* 0x0000000308087211 */ /* 0x000fe200078f10ff */
[----:B------:R-:W2:Y:S01]  /*0350*/  LDC R10, c[0x0][0x144] ;  /* 0x00005100ff0a7b82 */ /* 0x000ea20000000800 */
[----:B------:R-:W-:Y:S01]  /*0360*/  NOP ;  /* 0x0000000000007918 */ /* 0x000fe20000000000 */
[----:B------:R-:W-:Y:S01]  /*0370*/  IMAD.IADD R6, R18, 0x1, -R7 ;  /* 0x0000000112067824 */ /* 0x000fe200078e0a07 */
[----:B------:R-:W-:Y:S01]  /*0380*/  LOP3.LUT R8, R8, 0x3ffffffc, RZ, 0xc0, !PT ;  /* 0x3ffffffc08087812 */ /* 0x000fe200078ec0ff */
[----:B------:R-:W-:Y:S01]  /*0390*/  IMAD.MOV.U32 R23, RZ, RZ, 0x1 ;  /* 0x00000001ff177424 */ /* 0x000fe200078e00ff */
[----:B------:R-:W-:-:S02]  /*03a0*/  ISETP.NE.AND P3, PT, R5, RZ, PT ;  /* 0x000000ff0500720c */ /* 0x000fc40003f65270 */
[----:B------:R-:W-:Y:S01]  /*03b0*/  SHF.R.S32.HI R7, RZ, 0x1f, R6 ;  /* 0x0000001fff077819 */ /* 0x000fe20000011406 */
[----:B------:R-:W-:Y:S01]  /*03c0*/  IMAD.IADD R8, R3, 0x1, -R8 ;  /* 0x0000000103087824 */ /* 0x000fe200078e0a08 */
[----:B------:R-:W3:Y:S02]  /*03d0*/  LDC R13, c[0x0][0x140] ;  /* 0x00005000ff0d7b82 */ /* 0x000ee40000000800 */
[----:B------:R-:W-:Y:S02]  /*03e0*/  LEA.HI R7, R7, R6, RZ, 0x3 ;  /* 0x0000000607077211 */ /* 0x000fe400078f18ff */
[----:B-----5:R-:W-:Y:S02]  /*03f0*/  ISETP.NE.OR P0, PT, R0, RZ, !P0 ;  /* 0x000000ff0000720c */ /* 0x020fe40004705670 */
[--C-:B------:R-:W-:Y:S02]  /*0400*/  SHF.R.S32.HI R0, RZ, 0x3, R7.reuse ;  /* 0x00000003ff007819 */ /* 0x100fe40000011407 */
[----:B------:R-:W-:-:S02]  /*0410*/  SHF.R.S32.HI R7, RZ, 0x1f, R7 ;  /* 0x0000001fff077819 */ /* 0x000fc40000011407 */
[----:B0-----:R-:W-:Y:S02]  /*0420*/  I2FP.F32.U32 R9, UR8 ;  /* 0x0000000800097c45 */ /* 0x001fe40008201000 */
[----:B------:R-:W-:-:S03]  /*0430*/  LEA.HI R7, R7, R0, RZ, 0x2 ;  /* 0x0000000007077211 */ /* 0x000fc600078f10ff */
[----:B------:R-:W-:Y:S01]  /*0440*/  FMUL R9, R9, UR4 ;  /* 0x0000000409097c20 */ /* 0x000fe20008400000 */
[----:B------:R-:W-:Y:S01]  /*0450*/  LOP3.LUT R7, R7, 0xfffffffc, RZ, 0xc0, !PT ;  /* 0xfffffffc07077812 */ /* 0x000fe200078ec0ff */
[----:B------:R-:W-:Y:S01]  /*0460*/  VOTEU.ALL UP0, P0 ;  /* 0x00000000003f7886 */ /* 0x000fe20000000000 */
[----:B-1----:R-:W-:Y:S01]  /*0470*/  I2FP.F32.U32 R3, R4 ;  /* 0x0000000400037245 */ /* 0x002fe20000201000 */
[----:B------:R-:W-:Y:S01]  /*0480*/  ULDC UR4, c[0x0][0x154] ;  /* 0x0000550000047ab9 */ /* 0x000fe20000000800 */
[----:B------:R-:W-:Y:S01]  /*0490*/  VOTEU.ALL UP1, P0 ;  /* 0x00000000003f7886 */ /* 0x000fe20000020000 */
[----:B------:R-:W0:Y:S01]  /*04a0*/  F2I.U32.TRUNC.NTZ R9, R9 ;  /* 0x0000000900097305 */ /* 0x000e22000020f000 */
[----:B------:R-:W-:Y:S01]  /*04b0*/  IMAD.IADD R7, R0, 0x1, -R7 ;  /* 0x0000000100077824 */ /* 0x000fe200078e0a07 */
[----:B------:R-:W1:Y:S01]  /*04c0*/  @!UP0 S2UR UR7, SR_CgaCtaId ;  /* 0x00000000000789c3 */ /* 0x000e620000008800 */
[----:B------:R-:W-:Y:S01]  /*04d0*/  FMUL R12, R3, UR4 ;  /* 0x00000004030c7c20 */ /* 0x000fe20008400000 */
[----:B------:R-:W-:Y:S01]  /*04e0*/  UMOV UR4, 0x20 ;  /* 0x0000002000047882 */ /* 0x000fe20000000000 */
[----:B------:R-:W-:Y:S01]  /*04f0*/  IMAD R8, R8, 0x4, R7 ;  /* 0x0000000408087824 */ /* 0x000fe200078e0207 */
[----:B------:R-:W-:Y:S01]  /*0500*/  @!UP0 UMOV UR6, 0x400 ;  /* 0x0000040000068882 */ /* 0x000fe20000000000 */
[----:B------:R-:W-:-:S04]  /*0510*/  @!UP0 UIADD3 UR4, -UR4, 0x100000, URZ ;  /* 0x0010000004048890 */ /* 0x000fc8000fffe13f */
[----:B------:R-:W-:Y:S02]  /*0520*/  @!UP0 USHF.L.U32 UR5, UR4, 0xb, URZ ;  /* 0x0000000b04058899 */ /* 0x000fe4000800063f */
[----:B------:R-:W-:Y:S01]  /*0530*/  @!UP0 USHF.L.U32 UR4, UR4, 0x1, URZ ;  /* 0x0000000104048899 */ /* 0x000fe2000800063f */
[----:B---3--:R-:W-:Y:S01]  /*0540*/  ISETP.EQ.U32.AND P2, PT, R13, 0x1, PT ;  /* 0x000000010d00780c */ /* 0x008fe20003f42070 */
[----:B------:R-:W3:Y:S01]  /*0550*/  F2I.U32.TRUNC.NTZ R12, R12 ;  /* 0x0000000c000c7305 */ /* 0x000ee2000020f000 */
[----:B------:R-:W-:Y:S01]  /*0560*/  LEA.HI R0, R8, R8, RZ, 0x1 ;  /* 0x0000000808007211 */ /* 0x000fe200078f08ff */
[----:B------:R-:W5:Y:S03]  /*0570*/  LDC R7, c[0x0][0x148] ;  /* 0x00005200ff077b82 */ /* 0x000f660000000800 */
[----:B------:R-:W-:Y:S01]  /*0580*/  LOP3.LUT R11, R0, 0xfffffffe, RZ, 0xc0, !PT ;  /* 0xfffffffe000b7812 */ /* 0x000fe200078ec0ff */
[----:B0-----:R-:W-:Y:S01]  /*0590*/  IMAD.MOV R15, RZ, RZ, -R9 ;  /* 0x000000ffff0f7224 */ /* 0x001fe200078e0a09 */
[----:B------:R-:W-:-:S03]  /*05a0*/  SHF.R.S32.HI R9, RZ, 0x1f, R2 ;  /* 0x0000001fff097819 */ /* 0x000fc60000011402 */
[----:B--2---:R-:W-:Y:S01]  /*05b0*/  IMAD R3, R10, R15, UR8 ;  /* 0x000000080a037e24 */ /* 0x004fe2000f8e020f */
[----:B------:R-:W-:Y:S01]  /*05c0*/  LEA.HI R9, R9, R2, RZ, 0x2 ;  /* 0x0000000209097211 */ /* 0x000fe200078f10ff */
[C---:B------:R-:W-:Y:S02]  /*05d0*/  IMAD.IADD R0, R8.reuse, 0x1, -R11 ;  /* 0x0000000108007824 */ /* 0x040fe400078e0a0b */
[----:B------:R-:W-:Y:S01]  /*05e0*/  IMAD.SHL.U32 R11, R8, 0x4, RZ ;  /* 0x00000004080b7824 */ /* 0x000fe200078e00ff */
[----:B------:R-:W-:Y:S01]  /*05f0*/  LOP3.LUT R9, R9, 0xfffffffc, RZ, 0xc0, !PT ;  /* 0xfffffffc09097812 */ /* 0x000fe200078ec0ff */
[----:B---3--:R-:W-:Y:S01]  /*0600*/  IMAD.MOV R21, RZ, RZ, -R12 ;  /* 0x000000ffff157224 */ /* 0x008fe200078e0a0c */
[----:B------:R-:W-:Y:S01]  /*0610*/  ISETP.NE.AND P4, PT, R0, R3, PT ;  /* 0x000000030000720c */ /* 0x000fe20003f85270 */
[----:B-1----:R-:W-:Y:S01]  /*0620*/  @!UP0 ULEA UR6, UR7, UR6, 0x18 ;  /* 0x0000000607068291 */ /* 0x002fe2000f8ec03f */
[----:B------:R-:W-:Y:S01]  /*0630*/  LOP3.LUT R22, R8, 0xc, R11, 0x78, !PT ;  /* 0x0000000c08167812 */ /* 0x000fe200078e780b */
[----:B------:R-:W-:Y:S01]  /*0640*/  IMAD.IADD R0, R2, 0x1, -R9 ;  /* 0x0000000102007824 */ /* 0x000fe200078e0a09 */
[----:B------:R-:W-:Y:S01]  /*0650*/  VOTEU.ALL UP0, P0 ;  /* 0x00000000003f7886 */ /* 0x000fe20000000000 */
[----:B------:R-:W-:Y:S01]  /*0660*/  LOP3.LUT P0, RZ, R6, 0x7, RZ, 0xc0, !PT ;  /* 0x0000000706ff7812 */ /* 0x000fe2000780c0ff */
[----:B------:R-:W-:-:S02]  /*0670*/  VIADD R6, R5, 0xffffffff ;  /* 0xffffffff05067836 */ /* 0x000fc40000000000 */
[----:B------:R-:W-:Y:S01]  /*0680*/  ISETP.NE.AND P1, PT, R0, 0x3, PT ;  /* 0x000000030000780c */ /* 0x000fe20003f25270 */
[----:B-----5:R-:W-:Y:S01]  /*0690*/  IMAD R9, R7, R21, R4 ;  /* 0x0000001507097224 */ /* 0x020fe200078e0204 */
[----:B------:R-:W-:Y:S02]  /*06a0*/  ISETP.LT.U32.AND P0, PT, R22, 0x4, !P0 ;  /* 0x000000041600780c */ /* 0x000fe40004701070 */
[----:B------:R-:W-:Y:S01]  /*06b0*/  ISETP.EQ.OR P1, PT, R0, RZ, !P1 ;  /* 0x000000ff0000720c */ /* 0x000fe20004f22670 */
[----:B------:R-:W0:Y:S02]  /*06c0*/  FENCE.VIEW.ASYNC.S ;  /* 0x00000000000073c6 */ /* 0x000e240000000000 */
[----:B0-----:R0:W1:Y:S01]  /*06d0*/  @!UP0 SYNCS.EXCH.64 URZ, [UR6+0x40], UR4 ;  /* 0x00004004063f85b2 */ /* 0x0010620008000100 */
[----:B------:R-:W-:Y:S02]  /*06e0*/  @P4 LEA.HI R2, R22, R22, RZ, 0x1 ;  /* 0x0000001616024211 */ /* 0x000fe400078f08ff */
[----:B------:R-:W-:-:S02]  /*06f0*/  ISETP.EQ.AND P1, PT, R5, RZ, P1 ;  /* 0x000000ff0500720c */ /* 0x000fc40000f22270 */
[----:B------:R-:W-:Y:S02]  /*0700*/  @P4 SHF.R.S32.HI R2, RZ, 0x1, R2 ;  /* 0x00000001ff024819 */ /* 0x000fe40000011402 */
[----:B------:R-:W-:Y:S02]  /*0710*/  ISETP.GE.U32.AND P6, PT, R6, 0x2, PT ;  /* 0x000000020600780c */ /* 0x000fe40003fc6070 */
[----:B------:R-:W-:Y:S02]  /*0720*/  @P4 ISETP.NE.AND P5, PT, R2, R9, PT ;  /* 0x000000090200420c */ /* 0x000fe40003fa5270 */
[----:B------:R-:W-:Y:S02]  /*0730*/  SEL R2, RZ, 0x1, !P0 ;  /* 0x00000001ff027807 */ /* 0x000fe40004000000 */
[----:B------:R-:W-:Y:S02]  /*0740*/  @P4 SEL R23, RZ, 0x1, P5 ;  /* 0x00000001ff174807 */ /* 0x000fe40002800000 */
[----:B------:R-:W-:Y:S01]  /*0750*/  SEL R19, RZ, 0x1, !P1 ;  /* 0x00000001ff137807 */ /* 0x000fe20004800000 */
[----:B------:R0:W2:Y:S01]  /*0760*/  @!UP1 SYNCS.EXCH.64 URZ, [UR6+0x48], UR4 ;  /* 0x00004804063f95b2 */ /* 0x0000a20008000100 */
[----:B------:R-:W-:Y:S01]  /*0770*/  LOP3.LUT R23, R23, R2, RZ, 0xc0, !PT ;  /* 0x0000000217177212 */ /* 0x000fe200078ec0ff */
[----:B------:R-:W-:Y:S01]  /*0780*/  NOP ;  /* 0x0000000000007918 */ /* 0x000fe20000000000 */
[----:B------:R-:W-:Y:S01]  /*0790*/  SEL R19, R19, 0x2, P6 ;  /* 0x0000000213137807 */ /* 0x000fe20003000000 */
[----:B------:R-:W-:Y:S06]  /*07a0*/  @!P2 BRA `(.L_x_3) ;  /* 0x000000000008a947 */ /* 0x000fec0003800000 */
[----:B-12-4-:R-:W-:Y:S01]  /*07b0*/  UCGABAR_ARV ;  /* 0x00000000000079c7 */ /* 0x016fe20008000000 */
[----:B------:R-:W-:Y:S05]  /*07c0*/  BRA `(.L_x_4) ;  /* 0x0000000000047947 */ /* 0x000fea0003800000 */
.L_x_3:
[----:B-12-4-:R-:W-:Y:S01]  /*07d0*/  NOP ;  /* 0x0000000000007918 */ /* 0x016fe20000000000 */
.L_x_4:
[----:B------:R-:W1:Y:S01]  /*07e0*/  LDC R2, c[0x0][0x65c] ;  /* 0x00019700ff027b82 */ /* 0x000e620000000800 */
[----:B------:R-:W-:Y:S02]  /*07f0*/  IMAD.U32 R8, RZ, RZ, UR8 ;  /* 0x00000008ff087e24 */ /* 0x000fe4000f8e00ff */
[----:B------:R-:W-:Y:S01]  /*0800*/  IMAD.MOV.U32 R9, RZ, RZ, RZ ;  /* 0x000000ffff097224 */ /* 0x000fe200078e00ff */
[----:B-1----:R-:W-:-:S04]  /*0810*/  ISETP.NE.AND P1, PT, R2, 0x1, PT ;  /* 0x000000010200780c */ /* 0x002fc80003f25270 */
[----:B------:R-:W-:-:S09]  /*0820*/  P2R R5, PR, RZ, 0x2 ;  /* 0x00000002ff057803 */ /* 0x000fd20000000000 */
[----:B------:R-:W1:Y:S01]  /*0830*/  @P1 LDC R17, c[0x0][0x10] ;  /* 0x00000400ff111b82 */ /* 0x000e620000000800 */
[----:B------:R-:W-:Y:S02]  /*0840*/  @P1 IMAD.MOV.U32 R5, RZ, RZ, RZ ;  /* 0x000000ffff051224 */ /* 0x000fe400078e00ff */
[----:B------:R-:W-:-:S05]  /*0850*/  @P1 IMAD.MOV.U32 R13, RZ, RZ, RZ ;  /* 0x000000ffff0d1224 */ /* 0x000fca00078e00ff */
[----:B------:R-:W2:Y:S01]  /*0860*/  @!P1 LDC R11, c[0x0][0xc] ;  /* 0x00000300ff0b9b82 */ /* 0x000ea20000000800 */
[----:B-1----:R-:W-:-:S04]  /*0870*/  @P1 IMAD.WIDE.U32 R16, R17, UR8, R4 ;  /* 0x0000000811101c25 */ /* 0x002fc8000f8e0004 */
[----:B------:R-:W-:Y:S02]  /*0880*/  @P1 IMAD.IADD R17, R17, 0x1, R13 ;  /* 0x0000000111111824 */ /* 0x000fe400078e020d */
[----:B--2---:R-:W-:-:S04]  /*0890*/  @!P1 IMAD.WIDE.U32 R8, R4, R11, R8 ;  /* 0x0000000b04089225 */ /* 0x004fc800078e0008 */
[----:B------:R-:W-:Y:S02]  /*08a0*/  @!P1 IMAD.MOV.U32 R16, RZ, RZ, R8 ;  /* 0x000000ffff109224 */ /* 0x000fe400078e0008 */
[----:B------:R-:W-:Y:S01]  /*08b0*/  @!P1 IMAD.MOV.U32 R17, RZ, RZ, R9 ;  /* 0x000000ffff119224 */ /* 0x000fe200078e0009 */
[----:B------:R-:W-:Y:S06]  /*08c0*/  @!P2 BRA `(.L_x_5) ;  /* 0x00000000000ca947 */ /* 0x000fec0003800000 */
[----:B------:R-:W-:Y:S01]  /*08d0*/  UCGABAR_WAIT ;  /* 0x0000000000007dc7 */ /* 0x000fe20008000000 */
[----:B------:R-:W-:Y:S01]  /*08e0*/  CCTL.IVALL ;  /* 0x00000000ff00798f */ /* 0x000fe20002000000 */
[----:B------:R-:W-:Y:S05]  /*08f0*/  BRA `(.L_x_6) ;  /* 0x0000000000047947 */ /* 0x000fea0003800000 */
.L_x_5:
[----:B------:R-:W-:Y:S06]  /*0900*/  BAR.SYNC.DEFER_BLOCKING 0x0 ;  /* 0x0000000000007b1d */ /* 0x000fec0000010000 */
.L_x_6:
[----:B------:R-:W-:Y:S05]  /*0910*/  @!P3 BRA `(.L_x_7) ;  /* 0x0000003c009cb947 */ /* 0x000fea0003800000 */
[----:B------:R-:W-:-:S13]  /*0920*/  ISETP.GT.U32.AND P0, PT, R6, 0x1, PT ;  /* 0x000000010600780c */ /* 0x000fda0003f04070 */
[----:B0-----:R-:W-:Y:S05]  /*0930*/  @P0 EXIT ;  /* 0x000000000000094d */ /* 0x001fea0003800000 */
[----:B------:R-:W-:Y:S01]  /*0940*/  ULDC.64 UR4, c[0x0][0x650] ;  /* 0x0001940000047ab9 */ /* 0x000fe20000000a00 */
[----:B------:R-:W-:Y:S01]  /*0950*/  PRMT R0, RZ, 0x7610, R0 ;  /* 0x00007610ff007816 */ /* 0x000fe20000000000 */
[----:B------:R-:W-:Y:S01]  /*0960*/  IMAD.MOV.U32 R60, RZ, RZ, -0x1 ;  /* 0xffffffffff3c7424 */ /* 0x000fe200078e00ff */
[----:B------:R-:W-:Y:S01]  /*0970*/  ISETP.GE.U32.AND P0, PT, R16, UR4, PT ;  /* 0x0000000410007c0c */ /* 0x000fe2000bf06070 */
[----:B------:R-:W-:Y:S02]  /*0980*/  IMAD.MOV.U32 R61, RZ, RZ, -0x1 ;  /* 0xffffffffff3d7424 */ /* 0x000fe400078e00ff */
[----:B------:R-:W-:Y:S01]  /*0990*/  IMAD.MOV.U32 R59, RZ, RZ, -0x1 ;  /* 0xffffffffff3b7424 */ /* 0x000fe200078e00ff */
[----:B------:R-:W-:-:S13]  /*09a0*/  ISETP.GE.U32.AND.EX P0, PT, R17, UR5, PT, P0 ;  /* 0x0000000511007c0c */ /* 0x000fda000bf06100 */
[----:B------:R-:W-:Y:S05]  /*09b0*/  @P0 BRA `(.L_x_8) ;  /* 0x0000000400280947 */ /* 0x000fea0003800000 */
[----:B------:R-:W0:Y:S01]  /*09c0*/  LDC.64 R24, c[0x0][0x628] ;  /* 0x00018a00ff187b82 */ /* 0x000e220000000a00 */
[----:B------:R-:W-:Y:S02]  /*09d0*/  IMAD.MOV.U32 R8, RZ, RZ, R16 ;  /* 0x000000ffff087224 */ /* 0x000fe400078e0010 */
[----:B------:R-:W-:-:S05]  /*09e0*/  IMAD.MOV.U32 R9, RZ, RZ, R17 ;  /* 0x000000ffff097224 */ /* 0x000fca00078e0011 */
[----:B------:R-:W1:Y:S08]  /*09f0*/  LDC R0, c[0x0][0x630] ;  /* 0x00018c00ff007b82 */ /* 0x000e700000000800 */
[----:B------:R-:W2:Y:S01]  /*0a00*/  LDC.64 R26, c[0x0][0x620] ;  /* 0x00018800ff1a7b82 */ /* 0x000ea20000000a00 */
[----:B0-----:R-:W-:-:S04]  /*0a10*/  ISETP.NE.U32.AND P0, PT, R24, RZ, PT ;  /* 0x000000ff1800720c */ /* 0x001fc80003f05070 */
[----:B------:R-:W-:-:S13]  /*0a20*/  ISETP.NE.AND.EX P0, PT, R25, RZ, PT, P0 ;  /* 0x000000ff1900720c */ /* 0x000fda0003f05300 */
[----:B-12---:R-:W-:Y:S05]  /*0a30*/  @!P0 BRA `(.L_x_9) ;  /* 0x0000000000288947 */ /* 0x006fea0003800000 */
[----:B------:R-:W0:Y:S02]  /*0a40*/  LDC R13, c[0x0][0x634] ;  /* 0x00018d00ff0d7b82 */ /* 0x000e240000000800 */
[----:B0-----:R-:W-:-:S05]  /*0a50*/  IADD3 R13, P0, R16, R13, RZ ;  /* 0x0000000d100d7210 */ /* 0x001fca0007f1e0ff */
[----:B------:R-:W-:-:S04]  /*0a60*/  IMAD.X R15, RZ, RZ, R17, P0 ;  /* 0x000000ffff0f7224 */ /* 0x000fc800000e0611 */
[----:B------:R-:W-:-:S04]  /*0a70*/  IMAD.WIDE.U32 R8, R15, R24, RZ ;  /* 0x000000180f087225 */ /* 0x000fc800078e00ff */
[----:B------:R-:W-:-:S04]  /*0a80*/  IMAD.WIDE.U32 R10, P0, R13, R25, R8 ;  /* 0x000000190d0a7225 */ /* 0x000fc80007800008 */
[----:B------:R-:W-:-:S04]  /*0a90*/  IMAD.WIDE.U32 R8, R13, R24, RZ ;  /* 0x000000180d087225 */ /* 0x000fc800078e00ff */
[----:B------:R-:W-:Y:S01]  /*0aa0*/  IMAD.X R13, RZ, RZ, RZ, P0 ;  /* 0x000000ffff0d7224 */ /* 0x000fe200000e06ff */
[----:B------:R-:W-:Y:S01]  /*0ab0*/  IADD3 RZ, P0, R9, R10, RZ ;  /* 0x0000000a09ff7210 */ /* 0x000fe20007f1e0ff */
[----:B------:R-:W-:-:S04]  /*0ac0*/  IMAD.MOV.U32 R12, RZ, RZ, R11 ;  /* 0x000000ffff0c7224 */ /* 0x000fc800078e000b */
[----:B------:R-:W-:-:S08]  /*0ad0*/  IMAD.WIDE.U32.X R8, R15, R25, R12, P0 ;  /* 0x000000190f087225 */ /* 0x000fd000000e040c */
.L_x_9:
[----:B------:R-:W0:Y:S01]  /*0ae0*/  LDC.64 R24, c[0x0][0x640] ;  /* 0x00019000ff187b82 */ /* 0x000e220000000a00 */
[-CC-:B------:R-:W-:Y:S01]  /*0af0*/  SHF.R.U64 R59, R8, R0.reuse, R9.reuse ;  /* 0x00000000083b7219 */ /* 0x180fe20000001209 */
[----:B------:R-:W-:Y:S01]  /*0b00*/  IMAD R30, R7, R21, R4 ;  /* 0x00000015071e7224 */ /* 0x000fe200078e0204 */
[----:B------:R-:W-:Y:S01]  /*0b10*/  SHF.R.U32.HI R0, RZ, R0, R9 ;  /* 0x00000000ff007219 */ /* 0x000fe20000011609 */
[----:B------:R-:W-:Y:S01]  /*0b20*/  IMAD.MOV.U32 R21, RZ, RZ, 0x1 ;  /* 0x00000001ff157424 */ /* 0x000fe200078e00ff */
[----:B------:R-:W-:-:S03]  /*0b30*/  IADD3 R5, P0, RZ, -R59, RZ ;  /* 0x8000003bff057210 */ /* 0x000fc60007f1e0ff */
[----:B------:R-:W1:Y:S02]  /*0b40*/  LDC R6, c[0x0][0x618] ;  /* 0x00018600ff067b82 */ /* 0x000e640000000800 */
[----:B------:R-:W-:-:S04]  /*0b50*/  IMAD.X R9, RZ, RZ, ~R0, P0 ;  /* 0x000000ffff097224 */ /* 0x000fc800000e0e00 */
[-C--:B------:R-:W-:Y:S02]  /*0b60*/  IMAD R0, R9, R26.reuse, RZ ;  /* 0x0000001a09007224 */ /* 0x080fe400078e02ff */
[----:B------:R-:W2:Y:S01]  /*0b70*/  LDC R11, c[0x0][0x608] ;  /* 0x00018200ff0b7b82 */ /* 0x000ea20000000800 */
[----:B------:R-:W-:-:S04]  /*0b80*/  IMAD.WIDE.U32 R8, R5, R26, R16 ;  /* 0x0000001a05087225 */ /* 0x000fc800078e0010 */
[----:B------:R-:W-:-:S03]  /*0b90*/  IMAD R5, R5, R27, R0 ;  /* 0x0000001b05057224 */ /* 0x000fc600078e0200 */
[----:B------:R-:W3:Y:S01]  /*0ba0*/  LDC R12, c[0x0][0x658] ;  /* 0x00019600ff0c7b82 */ /* 0x000ee20000000800 */
[----:B0-----:R-:W-:Y:S01]  /*0bb0*/  ISETP.NE.U32.AND P0, PT, R24, RZ, PT ;  /* 0x000000ff1800720c */ /* 0x001fe20003f05070 */
[----:B------:R-:W-:Y:S02]  /*0bc0*/  IMAD.IADD R5, R9, 0x1, R5 ;  /* 0x0000000109057824 */ /* 0x000fe400078e0205 */
[----:B------:R-:W-:Y:S01]  /*0bd0*/  IMAD.MOV.U32 R9, RZ, RZ, -0x1 ;  /* 0xffffffffff097424 */ /* 0x000fe200078e00ff */
[----:B------:R-:W-:-:S03]  /*0be0*/  ISETP.NE.AND.EX P0, PT, R25, RZ, PT, P0 ;  /* 0x000000ff1900720c */ /* 0x000fc60003f05300 */
[----:B------:R-:W0:Y:S01]  /*0bf0*/  LDC R15, c[0x0][0x600] ;  /* 0x00018000ff0f7b82 */ /* 0x000e220000000800 */
[-CC-:B-1----:R-:W-:Y:S02]  /*0c00*/  SHF.R.U64 R13, R8, R6.reuse, R5.reuse ;  /* 0x00000006080d7219 */ /* 0x182fe40000001205 */
[----:B------:R-:W-:-:S05]  /*0c10*/  SHF.R.U32.HI R0, RZ, R6, R5 ;  /* 0x00000006ff007219 */ /* 0x000fca0000011605 */
[----:B------:R-:W1:Y:S01]  /*0c20*/  LDC R14, c[0x0][0x648] ;  /* 0x00019200ff0e7b82 */ /* 0x000e620000000800 */
[-CC-:B--2---:R-:W-:Y:S02]  /*0c30*/  SHF.R.U64 R27, R13, R11.reuse, R0.reuse ;  /* 0x0000000b0d1b7219 */ /* 0x184fe40000001200 */
[----:B------:R-:W-:-:S05]  /*0c40*/  SHF.R.U32.HI R5, RZ, R11, R0 ;  /* 0x0000000bff057219 */ /* 0x000fca0000011600 */
[----:B------:R-:W2:Y:S01]  /*0c50*/  LDC R20, c[0x0][0x638] ;  /* 0x00018e00ff147b82 */ /* 0x000ea20000000800 */
[-CC-:B---3--:R-:W-:Y:S02]  /*0c60*/  SHF.R.U64 R28, R27, R12.reuse, R5.reuse ;  /* 0x0000000c1b1c7219 */ /* 0x188fe40000001205 */
[-C--:B------:R-:W-:Y:S02]  /*0c70*/  SHF.L.U32 R0, R9, R12.reuse, RZ ;  /* 0x0000000c09007219 */ /* 0x080fe400000006ff */
[----:B------:R-:W-:Y:S01]  /*0c80*/  SHF.R.U32.HI R5, RZ, R12, R5 ;  /* 0x0000000cff057219 */ /* 0x000fe20000011605 */
[----:B------:R-:W-:Y:S01]  /*0c90*/  IMAD.MOV.U32 R4, RZ, RZ, R28 ;  /* 0x000000ffff047224 */ /* 0x000fe200078e001c */
[----:B------:R-:W-:Y:S01]  /*0ca0*/  LOP3.LUT R10, RZ, R0, RZ, 0x33, !PT ;  /* 0x00000000ff0a7212 */ /* 0x000fe200078e33ff */
[----:B------:R-:W3:Y:S01]  /*0cb0*/  LDC R26, c[0x0][0x610] ;  /* 0x00018400ff1a7b82 */ /* 0x000ee20000000800 */
[----:B------:R-:W-:Y:S05]  /*0cc0*/  @!P0 BRA `(.L_x_10) ;  /* 0x0000000000288947 */ /* 0x000fea0003800000 */
[----:B------:R-:W4:Y:S02]  /*0cd0*/  LDC R9, c[0x0][0x64c] ;  /* 0x00019300ff097b82 */ /* 0x000f240000000800 */
[----:B----4-:R-:W-:-:S05]  /*0ce0*/  IADD3 R9, P0, R28, R9, RZ ;  /* 0x000000091c097210 */ /* 0x010fca0007f1e0ff */
        /* <DEDUP_REMOVED lines=8> */
.L_x_10:
[----:B-1----:R-:W-:Y:S01]  /*0d70*/  SHF.R.U64 R4, R4, R14, R5 ;  /* 0x0000000e04047219 */ /* 0x002fe20000001205 */
[----:B0-----:R-:W-:Y:S01]  /*0d80*/  VIADD R6, R15, 0xffffffff ;  /* 0xffffffff0f067836 */ /* 0x001fe20000000000 */
[----:B------:R-:W-:Y:S02]  /*0d90*/  SHF.L.U32 R0, R21, R12, RZ ;  /* 0x0000000c15007219 */ /* 0x000fe400000006ff */
[----:B------:R-:W-:Y:S01]  /*0da0*/  LOP3.LUT R5, R27, R10, RZ, 0xc0, !PT ;  /* 0x0000000a1b057212 */ /* 0x000fe200078ec0ff */
[----:B------:R-:W-:Y:S01]  /*0db0*/  IMAD.MOV R7, RZ, RZ, -R4 ;  /* 0x000000ffff077224 */ /* 0x000fe200078e0a04 */
[----:B------:R-:W-:Y:S02]  /*0dc0*/  SEL R3, R3, R30, !P1 ;  /* 0x0000001e03037207 */ /* 0x000fe40004800000 */
[----:B------:R-:W-:Y:S01]  /*0dd0*/  LOP3.LUT R6, R13, R6, RZ, 0xc0, !PT ;  /* 0x000000060d067212 */ /* 0x000fe200078ec0ff */
[----:B------:R-:W-:Y:S02]  /*0de0*/  IMAD R4, R0, R4, R5 ;  /* 0x0000000400047224 */ /* 0x000fe400078e0205 */
[----:B--2---:R-:W-:-:S02]  /*0df0*/  IMAD R0, R7, R20, R28 ;  /* 0x0000001407007224 */ /* 0x004fc400078e021c */
[----:B---3--:R-:W-:Y:S02]  /*0e00*/  IMAD R3, R4, R26, R3 ;  /* 0x0000001a04037224 */ /* 0x008fe400078e0203 */
[----:B------:R-:W-:Y:S02]  /*0e10*/  IMAD R60, R0, R15, R6 ;  /* 0x0000000f003c7224 */ /* 0x000fe400078e0206 */
[----:B------:R-:W-:-:S03]  /*0e20*/  IMAD.MOV.U32 R4, RZ, RZ, 0x1 ;  /* 0x00000001ff047424 */ /* 0x000fc600078e00ff */
[----:B------:R-:W-:Y:S02]  /*0e30*/  SEL R61, R60, R3, !P1 ;  /* 0x000000033c3d7207 */ /* 0x000fe40004800000 */
[----:B------:R-:W-:Y:S02]  /*0e40*/  PRMT R0, R4, 0x7610, R0 ;  /* 0x0000761004007816 */ /* 0x000fe40000000000 */
[----:B------:R-:W-:-:S07]  /*0e50*/  SEL R60, R3, R60, !P1 ;  /* 0x0000003c033c7207 */ /* 0x000fce0004800000 */
.L_x_8:
[----:B------:R-:W-:-:S08]  /*0e60*/  NOP ;  /* 0x0000000000007918 */ /* 0x000fd00000000000 */
[----:B------:R-:W0:Y:S02]  /*0e70*/  USETMAXREG.TRY_ALLOC.CTAPOOL UP0, 0xe8 ;  /* 0x000000e8000079c8 */ /* 0x000e240008000600 */
[----:B0-----:R-:W-:-:S13]  /*0e80*/  PLOP3.LUT P0, PT, PT, PT, UP0, 0x80, 0x0 ;  /* 0x000000000000781c */ /* 0x001fda0003f0f008 */
[----:B------:R-:W-:Y:S05]  /*0e90*/  @!P0 BRA `(.L_x_8) ;  /* 0xfffffffc00f08947 */ /* 0x000fea000383ffff */
[----:B------:R-:W-:Y:S01]  /*0ea0*/  ULDC.64 UR4, c[0x0][0x598] ;  /* 0x0001660000047ab9 */ /* 0x000fe20000000a00 */
[----:B------:R-:W-:Y:S01]  /*0eb0*/  ULDC.64 UR36, c[0x0][0x208] ;  /* 0x0000820000247ab9 */ /* 0x000fe20000000a00 */
[----:B------:R-:W-:-:S04]  /*0ec0*/  ISETP.NE.U32.AND P0, PT, RZ, UR4, PT ;  /* 0x00000004ff007c0c */ /* 0x000fc8000bf05070 */
[----:B------:R-:W-:-:S13]  /*0ed0*/  ISETP.NE.AND.EX P0, PT, RZ, UR5, PT, P0 ;  /* 0x00000005ff007c0c */ /* 0x000fda000bf05300 */
[----:B------:R-:W-:Y:S05]  /*0ee0*/  @!P0 BRA `(.L_x_11) ;  /* 0x00000000001c8947 */ /* 0x000fea0003800000 */
[----:B------:R-:W0:Y:S02]  /*0ef0*/  LDC.64 R4, c[0x0][0x598] ;  /* 0x00016600ff047b82 */ /* 0x000e240000000a00 */
[----:B0-----:R-:W2:Y:S02]  /*0f00*/  LDG.E.64 R4, desc[UR36][R4.64] ;  /* 0x0000002404047981 */ /* 0x001ea4000c1e1b00 */
[----:B--2---:R-:W-:-:S04]  /*0f10*/  ISETP.NE.U32.AND P0, PT, R4, RZ, PT ;  /* 0x000000ff0400720c */ /* 0x004fc80003f05070 */
[----:B------:R-:W-:-:S13]  /*0f20*/  ISETP.NE.AND.EX P0, PT, R5, RZ, PT, P0 ;  /* 0x000000ff0500720c */ /* 0x000fda0003f05300 */
[----:B------:R-:W-:Y:S05]  /*0f30*/  @!P0 BRA `(.L_x_11) ;  /* 0x0000000000088947 */ /* 0x000fea0003800000 */
[----:B------:R0:W5:Y:S01]  /*0f40*/  LD.E R56, desc[UR36][R4.64] ;  /* 0x0000002404387980 */ /* 0x000162000c101900 */
[----:B------:R-:W-:Y:S05]  /*0f50*/  BRA `(.L_x_12) ;  /* 0x0000000000247947 */ /* 0x000fea0003800000 */
.L_x_11:
[----:B------:R-:W-:Y:S02]  /*0f60*/  ULDC.64 UR4, c[0x0][0x588] ;  /* 0x0001620000047ab9 */ /* 0x000fe40000000a00 */
[----:B------:R-:W-:-:S04]  /*0f70*/  ISETP.NE.U32.AND P0, PT, RZ, UR4, PT ;  /* 0x00000004ff007c0c */ /* 0x000fc8000bf05070 */
[----:B------:R-:W-:-:S13]  /*0f80*/  ISETP.NE.AND.EX P0, PT, RZ, UR5, PT, P0 ;  /* 0x00000005ff007c0c */ /* 0x000fda000bf05300 */
[----:B------:R-:W-:Y:S05]  /*0f90*/  @!P0 BRA `(.L_x_13) ;  /* 0x00000000000c8947 */ /* 0x000fea0003800000 */
[----:B------:R-:W0:Y:S02]  /*0fa0*/  LDC.64 R56, c[0x0][0x588] ;  /* 0x00016200ff387b82 */ /* 0x000e240000000a00 */
[----:B0-----:R1:W5:Y:S01]  /*0fb0*/  LDG.E R56, desc[UR36][R56.64] ;  /* 0x0000002438387981 */ /* 0x001362000c1e1900 */
[----:B------:R-:W-:Y:S05]  /*0fc0*/  BRA `(.L_x_12) ;  /* 0x0000000000087947 */ /* 0x000fea0003800000 */
.L_x_13:
[----:B------:R-:W-:Y:S02]  /*0fd0*/  ULDC UR4, c[0x0][0x580] ;  /* 0x0001600000047ab9 */ /* 0x000fe40000000800 */
[----:B------:R-:W-:-:S07]  /*0fe0*/  IMAD.U32 R56, RZ, RZ, UR4 ;  /* 0x00000004ff387e24 */ /* 0x000fce000f8e00ff */
.L_x_12:
[----:B------:R-:W-:Y:S02]  /*0ff0*/  ULDC.64 UR4, c[0x0][0x5a0] ;  /* 0x0001680000047ab9 */ /* 0x000fe40000000a00 */
[----:B------:R-:W-:-:S04]  /*1000*/  ISETP.NE.U32.AND P0, PT, RZ, UR4, PT ;  /* 0x00000004ff007c0c */ /* 0x000fc8000bf05070 */
[----:B------:R-:W-:-:S13]  /*1010*/  ISETP.NE.AND.EX P0, PT, RZ, UR5, PT, P0 ;  /* 0x00000005ff007c0c */ /* 0x000fda000bf05300 */
[----:B------:R-:W-:Y:S05]  /*1020*/  @!P0 BRA `(.L_x_14) ;  /* 0x00000000001c8947 */ /* 0x000fea0003800000 */
[----:B0-----:R-:W0:Y:S02]  /*1030*/  LDC.64 R4, c[0x0][0x5a0] ;  /* 0x00016800ff047b82 */ /* 0x001e240000000a00 */
[----:B0-----:R-:W2:Y:S02]  /*1040*/  LDG.E.64 R4, desc[UR36][R4.64] ;  /* 0x0000002404047981 */ /* 0x001ea4000c1e1b00 */
[----:B--2---:R-:W-:-:S04]  /*1050*/  ISETP.NE.U32.AND P0, PT, R4, RZ, PT ;  /* 0x000000ff0400720c */ /* 0x004fc80003f05070 */
[----:B------:R-:W-:-:S13]  /*1060*/  ISETP.NE.AND.EX P0, PT, R5, RZ, PT, P0 ;  /* 0x000000ff0500720c */ /* 0x000fda0003f05300 */
[----:B------:R-:W-:Y:S05]  /*1070*/  @!P0 BRA `(.L_x_14) ;  /* 0x0000000000088947 */ /* 0x000fea0003800000 */
[----:B-1----:R0:W5:Y:S01]  /*1080*/  LD.E R57, desc[UR36][R4.64] ;  /* 0x0000002404397980 */ /* 0x002162000c101900 */
[----:B------:R-:W-:Y:S05]  /*1090*/  BRA `(.L_x_15) ;  /* 0x0000000000247947 */ /* 0x000fea0003800000 */
.L_x_14:
[----:B------:R-:W-:Y:S02]  /*10a0*/  ULDC.64 UR4, c[0x0][0x590] ;  /* 0x0001640000047ab9 */ /* 0x000fe40000000a00 */
[----:B------:R-:W-:-:S04]  /*10b0*/  ISETP.NE.U32.AND P0, PT, RZ, UR4, PT ;  /* 0x00000004ff007c0c */ /* 0x000fc8000bf05070 */
[----:B------:R-:W-:-:S13]  /*10c0*/  ISETP.NE.AND.EX P0, PT, RZ, UR5, PT, P0 ;  /* 0x00000005ff007c0c */ /* 0x000fda000bf05300 */
[----:B------:R-:W-:Y:S05]  /*10d0*/  @!P0 BRA `(.L_x_16) ;  /* 0x00000000000c8947 */ /* 0x000fea0003800000 */
[----:B0-----:R-:W1:Y:S02]  /*10e0*/  LDC.64 R4, c[0x0][0x590] ;  /* 0x00016400ff047b82 */ /* 0x001e640000000a00 */
[----:B-1----:R1:W5:Y:S01]  /*10f0*/  LDG.E R57, desc[UR36][R4.64] ;  /* 0x0000002404397981 */ /* 0x002362000c1e1900 */
[----:B------:R-:W-:Y:S05]  /*1100*/  BRA `(.L_x_15) ;  /* 0x0000000000087947 */ /* 0x000fea0003800000 */
.L_x_16:
[----:B------:R-:W-:Y:S02]  /*1110*/  ULDC UR4, c[0x0][0x584] ;  /* 0x0001610000047ab9 */ /* 0x000fe40000000800 */
[----:B-1----:R-:W-:-:S07]  /*1120*/  IMAD.U32 R57, RZ, RZ, UR4 ;  /* 0x00000004ff397e24 */ /* 0x002fce000f8e00ff */
.L_x_15:
[----:B------:R-:W-:-:S13]  /*1130*/  LOP3.LUT P0, RZ, R0, 0xff, RZ, 0xc0, !PT ;  /* 0x000000ff00ff7812 */ /* 0x000fda000780c0ff */
[----:B------:R-:W-:Y:S05]  /*1140*/  @!P0 EXIT ;  /* 0x000000000000894d */ /* 0x000fea0003800000 */
[----:B------:R-:W-:Y:S01]  /*1150*/  ULDC UR4, c[0x0][0x28c] ;  /* 0x0000a30000047ab9 */ /* 0x000fe20000000800 */
[----:B------:R-:W-:Y:S01]  /*1160*/  LOP3.LUT R58, R19, 0x1, RZ, 0xfc, !PT ;  /* 0x00000001133a7812 */ /* 0x000fe200078efcff */
[----:B------:R-:W-:Y:S01]  /*1170*/  UIADD3 UR4, UR4, 0x1f, URZ ;  /* 0x0000001f04047890 */ /* 0x000fe2000fffe03f */
[----:B------:R-:W-:Y:S01]  /*1180*/  UMOV UR38, URZ ;  /* 0x0000003f00267c82 */ /* 0x000fe20008000000 */
[----:B------:R-:W-:Y:S02]  /*1190*/  UMOV UR39, URZ ;  /* 0x0000003f00277c82 */ /* 0x000fe40008000000 */
[----:B------:R-:W-:-:S04]  /*11a0*/  USHF.R.S32.HI UR5, URZ, 0x1f, UR4 ;  /* 0x0000001f3f057899 */ /* 0x000fc80008011404 */
[----:B------:R-:W-:-:S04]  /*11b0*/  ULEA.HI UR5, UR5, UR4, URZ, 0x5 ;  /* 0x0000000405057291 */ /* 0x000fc8000f8f283f */
[----:B------:R-:W-:-:S12]  /*11c0*/  USHF.R.S32.HI UR40, URZ, 0x5, UR5 ;  /* 0x000000053f287899 */ /* 0x000fd80008011405 */
.L_x_100:
[----:B------:R-:W-:Y:S01]  /*11d0*/  LOP3.LUT R0, R18, 0x80, RZ, 0xc0, !PT ;  /* 0x0000008012007812 */ /* 0x000fe200078ec0ff */
[----:B--2---:R-:W2:Y:S01]  /*11e0*/  S2UR UR7, SR_CgaCtaId ;  /* 0x00000000000779c3 */ /* 0x004ea20000008800 */
[----:B------:R-:W-:Y:S02]  /*11f0*/  UMOV UR6, 0x400 ;  /* 0x0000040000067882 */ /* 0x000fe40000000000 */
[----:B------:R-:W-:-:S06]  /*1200*/  SHF.R.U32.HI R0, RZ, 0x7, R0 ;  /* 0x00000007ff007819 */ /* 0x000fcc0000011600 */
[----:B---3--:R-:W3:Y:S01]  /*1210*/  SHFL.IDX PT, R0, R0, RZ, 0x1f ;  /* 0x00001fff00007589 */ /* 0x008ee200000e0000 */
[----:B--2---:R-:W-:Y:S01]  /*1220*/  ULEA UR6, UR7, UR6, 0x18 ;  /* 0x0000000607067291 */ /* 0x004fe2000f8ec03f */
[----:B---3--:R-:W-:-:S13]  /*1230*/  R2UR UR4, R0 ;  /* 0x00000000000472ca */ /* 0x008fda00000e0000 */
[----:B------:R-:W-:-:S04]  /*1240*/  ULEA.HI UR5, UR4, UR4, URZ, 0x1 ;  /* 0x0000000404057291 */ /* 0x000fc8000f8f083f */
[----:B------:R-:W-:-:S04]  /*1250*/  ULOP3.LUT UR5, UR5, 0xffffe, URZ, 0xc0, !UPT ;  /* 0x000ffffe05057892 */ /* 0x000fc8000f8ec03f */
[----:B------:R-:W-:-:S03]  /*1260*/  UIADD3 UR5, UR4, -UR5, URZ ;  /* 0x8000000504057290 */ /* 0x000fc6000fffe03f */
[----:B------:R-:W-:Y:S01]  /*1270*/  ULDC UR4, c[0x0][0x28c] ;  /* 0x0000a30000047ab9 */ /* 0x000fe20000000800 */
[----:B------:R-:W-:Y:S01]  /*1280*/  ULEA UR5, UR5, UR6, 0xc ;  /* 0x0000000605057291 */ /* 0x000fe2000f8e603f */
[----:B------:R-:W-:-:S03]  /*1290*/  ISETP.LT.AND P0, PT, RZ, UR4, PT ;  /* 0x00000004ff007c0c */ /* 0x000fc6000bf01270 */
[----:B------:R-:W-:-:S04]  /*12a0*/  UIADD3 UR5, UR5, 0x100, URZ ;  /* 0x0000010005057890 */ /* 0x000fc8000fffe03f */
[----:B------:R-:W-:-:S04]  /*12b0*/  USHF.R.U32.HI UR5, URZ, 0x4, UR5 ;  /* 0x000000043f057899 */ /* 0x000fc80008011605 */
[----:B------:R-:W-:Y:S02]  /*12c0*/  ULOP3.LUT UR41, UR5, 0x3fff, URZ, 0xc0, !UPT ;  /* 0x00003fff05297892 */ /* 0x000fe4000f8ec03f */
[----:B-1--45:R-:W-:Y:S10]  /*12d0*/  @P0 BRA `(.L_x_17) ;  /* 0x0000000000400947 */ /* 0x032ff40003800000 */
[----:B------:R-:W-:Y:S01]  /*12e0*/  MOV R0, 0x0 ;  /* 0x0000000000007802 */ /* 0x000fe20000000f00 */
[----:B------:R-:W-:Y:S01]  /*12f0*/  ULDC.64 UR4, c[0x4][0x68] ;  /* 0x01001a0000047ab9 */ /* 0x000fe20000000a00 */
[----:B------:R-:W-:Y:S01]  /*1300*/  ULDC.64 UR6, c[0x4][0x8] ;  /* 0x0100020000067ab9 */ /* 0x000fe20000000a00 */
[----:B01----:R-:W-:Y:S01]  /*1310*/  IMAD.U32 R4, RZ, RZ, UR4 ;  /* 0x00000004ff047e24 */ /* 0x003fe2000f8e00ff */
[----:B------:R0:W1:Y:S01]  /*1320*/  LDC.64 R14, c[0x4][R0] ;  /* 0x01000000000e7b82 */ /* 0x0000620000000a00 */
[----:B------:R-:W-:Y:S01]  /*1330*/  IMAD.U32 R5, RZ, RZ, UR5 ;  /* 0x00000005ff057e24 */ /* 0x000fe2000f8e00ff */
[----:B------:R-:W-:Y:S01]  /*1340*/  ULDC.64 UR4, c[0x4][0x70] ;  /* 0x01001c0000047ab9 */ /* 0x000fe20000000a00 */
[----:B------:R-:W-:Y:S02]  /*1350*/  IMAD.U32 R10, RZ, RZ, UR6 ;  /* 0x00000006ff0a7e24 */ /* 0x000fe4000f8e00ff */
[----:B------:R-:W-:Y:S02]  /*1360*/  IMAD.U32 R6, RZ, RZ, UR4 ;  /* 0x00000004ff067e24 */ /* 0x000fe4000f8e00ff */
[----:B------:R-:W-:-:S02]  /*1370*/  IMAD.U32 R7, RZ, RZ, UR5 ;  /* 0x00000005ff077e24 */ /* 0x000fc4000f8e00ff */
[----:B------:R-:W-:Y:S02]  /*1380*/  IMAD.U32 R11, RZ, RZ, UR7 ;  /* 0x00000007ff0b7e24 */ /* 0x000fe4000f8e00ff */
[----:B------:R-:W-:Y:S02]  /*1390*/  IMAD.MOV.U32 R8, RZ, RZ, 0x1e1 ;  /* 0x000001e1ff087424 */ /* 0x000fe400078e00ff */
[----:B------:R-:W-:Y:S02]  /*13a0*/  IMAD.MOV.U32 R12, RZ, RZ, 0x1 ;  /* 0x00000001ff0c7424 */ /* 0x000fe400078e00ff */
[----:B0-----:R-:W-:-:S07]  /*13b0*/  IMAD.MOV.U32 R13, RZ, RZ, RZ ;  /* 0x000000ffff0d7224 */ /* 0x001fce00078e00ff */
[----:B------:R-:W-:-:S07]  /*13c0*/  LEPC R20, `(.L_x_17) ;  /* 0x000000001014794e */ /* 0x000fce0000000000 */
[----:B-1---5:R-:W-:Y:S05]  /*13d0*/  CALL.ABS.NOINC R14 ;  /* 0x000000000e007343 */ /* 0x022fea0003c00000 */
.L_x_17:
[----:B------:R-:W-:-:S13]  /*13e0*/  ISETP.NE.AND P0, PT, R58, 0x3, PT ;  /* 0x000000033a00780c */ /* 0x000fda0003f05270 */
[----:B------:R-:W-:Y:S05]  /*13f0*/  @!P0 BRA `(.L_x_18) ;  /* 0x0000000000048947 */ /* 0x000fea0003800000 */
[----:B------:R-:W-:Y:S01]  /*1400*/  BPT.TRAP 0x1 ;  /* 0x000000040000795c */ /* 0x000fe20000300000 */
.L_x_18:
[----:B------:R-:W2:Y:S01]  /*1410*/  S2UR UR5, SR_CgaCtaId ;  /* 0x00000000000579c3 */ /* 0x000ea20000008800 */
[----:B------:R-:W-:Y:S01]  /*1420*/  UMOV UR4, 0x400 ;  /* 0x0000040000047882 */ /* 0x000fe20000000000 */
[----:B------:R-:W-:Y:S02]  /*1430*/  IMAD.U32 R0, RZ, RZ, UR38 ;  /* 0x00000026ff007e24 */ /* 0x000fe4000f8e00ff */
[----:B------:R-:W-:-:S03]  /*1440*/  IMAD.U32 R3, RZ, RZ, UR39 ;  /* 0x00000027ff037e24 */ /* 0x000fc6000f8e00ff */
[----:B------:R-:W-:Y:S01]  /*1450*/  SHF.L.U32 R0, R0, 0x1f, RZ ;  /* 0x0000001f00007819 */ /* 0x000fe200000006ff */
[----:B--2---:R-:W-:-:S06]  /*1460*/  ULEA UR4, UR5, UR4, 0x18 ;  /* 0x0000000405047291 */ /* 0x004fcc000f8ec03f */
[----:B------:R-:W-:-:S04]  /*1470*/  IMAD.U32 R6, RZ, RZ, UR4 ;  /* 0x00000004ff067e24 */ /* 0x000fc8000f8e00ff */
[----:B------:R-:W-:-:S04]  /*1480*/  IMAD R3, R3, 0x8, R6 ;  /* 0x0000000803037824 */ /* 0x000fc800078e0206 */
[----:B------:R2:W3:Y:S01]  /*1490*/  SYNCS.PHASECHK.TRANS64.TRYWAIT P1, [R3+URZ], R0 ;  /* 0x00000000030075a7 */ /* 0x0004e2000802017f */
[----:B------:R-:W-:Y:S05]  /*14a0*/  @!P0 BRA `(.L_x_19) ;  /* 0x0000000000048947 */ /* 0x000fea0003800000 */
[----:B------:R-:W-:Y:S01]  /*14b0*/  BPT.TRAP 0x1 ;  /* 0x000000040000795c */ /* 0x000fe20000300000 */
.L_x_19:
[----:B---3--:R-:W-:Y:S05]  /*14c0*/  @P1 BRA `(.L_x_20) ;  /* 0x0000000000081947 */ /* 0x008fea0003800000 */
[----:B------:R-:W3:Y:S02]  /*14d0*/  SYNCS.PHASECHK.TRANS64.TRYWAIT P1, [R3+URZ], R0 ;  /* 0x00000000030075a7 */ /* 0x000ee4000802017f */
[----:B---3--:R-:W-:Y:S05]  /*14e0*/  @!P1 BRA `(.L_x_21) ;  /* 0x0000004800289947 */ /* 0x008fea0003800000 */
.L_x_20:
[----:B------:R-:W-:-:S04]  /*14f0*/  UISETP.LT.AND UP0, UPT, UR40, 0x1, UPT ;  /* 0x000000012800788c */ /* 0x000fc8000bf01270 */
[----:B------:R-:W-:-:S06]  /*1500*/  USEL UR4, UR40, 0x1, UP0 ;  /* 0x0000000128047887 */ /* 0x000fcc0008000000 */
[----:B--23--:R-:W-:Y:S01]  /*1510*/  IMAD.U32 R0, RZ, RZ, UR4 ;  /* 0x00000004ff007e24 */ /* 0x00cfe2000f8e00ff */
[----:B------:R-:W-:Y:S05]  /*1520*/  WARPSYNC.ALL ;  /* 0x0000000000007948 */ /* 0x000fea0003800000 */
[----:B------:R-:W-:-:S04]  /*1530*/  IADD3 R0, -R0, UR40, RZ ;  /* 0x0000002800007c10 */ /* 0x000fc8000fffe1ff */
[----:B------:R-:W-:Y:S02]  /*1540*/  ISETP.GE.AND P1, PT, R0, 0x1, PT ;  /* 0x000000010000780c */ /* 0x000fe40003f26270 */
[----:B------:R-:W-:Y:S01]  /*1550*/  R2UR UR4, R6 ;  /* 0x00000000060472ca */ /* 0x000fe200000e0000 */
[----:B------:R-:W-:Y:S01]  /*1560*/  ULOP3.LUT UR41, UR41, 0x10000, URZ, 0xfc, !UPT ;  /* 0x0001000029297892 */ /* 0x000fe2000f8efc3f */
[----:B------:R-:W-:Y:S01]  /*1570*/  WARPGROUP.ARRIVE ;  /* 0x00000000000079c5 */ /* 0x000fe20000000000 */
[----:B------:R-:W-:Y:S01]  /*1580*/  UMOV UR5, 0x80000020 ;  /* 0x8000002000057882 */ /* 0x000fe20000000000 */
[----:B------:R-:W-:-:S09]  /*1590*/  UMOV UR7, 0x80000020 ;  /* 0x8000002000077882 */ /* 0x000fd20000000000 */
[----:B------:R-:W-:-:S04]  /*15a0*/  UIADD3 UR4, UR4, 0x6100, URZ ;  /* 0x0000610004047890 */ /* 0x000fc8000fffe03f */
[----:B------:R-:W-:-:S04]  /*15b0*/  USHF.R.U32.HI UR4, URZ, 0x4, UR4 ;  /* 0x000000043f047899 */ /* 0x000fc80008011604 */
[----:B------:R-:W-:-:S04]  /*15c0*/  ULOP3.LUT UR4, UR4, 0x3fff, URZ, 0xc0, !UPT ;  /* 0x00003fff04047892 */ /* 0x000fc8000f8ec03f */
[----:B------:R-:W-:Y:S02]  /*15d0*/  ULOP3.LUT UR9, UR4, 0x10000, URZ, 0xfc, !UPT ;  /* 0x0001000004097892 */ /* 0x000fe4000f8efc3f */
[----:B------:R-:W-:Y:S02]  /*15e0*/  ULEA UR4, UR39, UR41, 0x9 ;  /* 0x0000002927047291 */ /* 0x000fe4000f8e483f */
[----:B------:R-:W-:-:S09]  /*15f0*/  ULEA UR6, UR39, UR9, 0x8 ;  /* 0x0000000927067291 */ /* 0x000fd2000f8e403f */
[----:B------:R-:W-:Y:S01]  /*1600*/  HGMMA.64x64x16.F32.BF16 R24, gdesc[UR4], RZ, !UPT, gsb0 ;  /* 0x00e00000041879f0 */ /* 0x000fe2000c0018ff */
[----:B------:R-:W-:Y:S02]  /*1610*/  UIADD3 UR4, UR4, 0x2, URZ ;  /* 0x0000000204047890 */ /* 0x000fe4000fffe03f */
[----:B------:R-:W-:Y:S01]  /*1620*/  UIADD3 UR6, UR6, 0x2, URZ ;  /* 0x0000000206067890 */ /* 0x000fe2000fffe03f */
[----:B------:R-:W-:Y:S01]  /*1630*/  UMOV UR5, 0x80000020 ;  /* 0x8000002000057882 */ /* 0x000fe20000000000 */
[----:B------:R-:W-:Y:S01]  /*1640*/  UMOV UR7, 0x80000020 ;  /* 0x8000002000077882 */ /* 0x000fe20000000000 */
[----:B------:R-:W-:Y:S02]  /*1650*/  WARPGROUP.DEPBAR.LE gsb0, 0x0 ;  /* 0x00008000000079c5 */ /* 0x000fe40000010000 */
[----:B------:R-:W-:-:S06]  /*1660*/  WARPGROUP.ARRIVE ;  /* 0x00000000000079c5 */ /* 0x000fcc0000000000 */
[----:B------:R-:W-:Y:S03]  /*1670*/  HGMMA.64x64x16.F32.BF16 R24, gdesc[UR4], R24, gsb0 ;  /* 0x00e00000041879f0 */ /* 0x000fe60008001818 */
[----:B------:R-:W-:Y:S02]  /*1680*/  WARPGROUP.DEPBAR.LE gsb0, 0x0 ;  /* 0x00008000000079c5 */ /* 0x000fe40000010000 */
[----:B------:R-:W-:Y:S05]  /*1690*/  @!P1 BRA `(.L_x_22) ;  /* 0x0000000000e49947 */ /* 0x000fea0003800000 */
[----:B------:R-:W-:Y:S02]  /*16a0*/  UIADD3 UR4, UR39, 0x1, URZ ;  /* 0x0000000127047890 */ /* 0x000fe4000fffe03f */
[----:B------:R-:W-:Y:S02]  /*16b0*/  IMAD.U32 R3, RZ, RZ, UR39 ;  /* 0x00000027ff037e24 */ /* 0x000fe4000f8e00ff */
[----:B------:R-:W-:-:S04]  /*16c0*/  UISETP.NE.AND UP0, UPT, UR4, 0x3, UPT ;  /* 0x000000030400788c */ /* 0x000fc8000bf05270 */
[----:B------:R-:W-:Y:S02]  /*16d0*/  USEL UR5, URZ, 0x1, UP0 ;  /* 0x000000013f057887 */ /* 0x000fe40008000000 */
[----:B------:R-:W-:Y:S02]  /*16e0*/  USEL UR8, UR4, URZ, UP0 ;  /* 0x0000003f04087287 */ /* 0x000fe40008000000 */
[----:B------:R-:W-:-:S06]  /*16f0*/  ULOP3.LUT UR5, UR38, UR5, URZ, 0x3c, !UPT ;  /* 0x0000000526057292 */ /* 0x000fcc000f8e3c3f */
[----:B------:R-:W-:-:S07]  /*1700*/  IMAD.U32 R7, RZ, RZ, UR5 ;  /* 0x00000005ff077e24 */ /* 0x000fce000f8e00ff */
.L_x_29:
[----:B------:R-:W-:Y:S05]  /*1710*/  @!P0 BRA `(.L_x_23) ;  /* 0x0000000000048947 */ /* 0x000fea0003800000 */
[----:B------:R-:W-:Y:S01]  /*1720*/  BPT.TRAP 0x1 ;  /* 0x000000040000795c */ /* 0x000fe20000300000 */
.L_x_23:
[----:B------:R-:W2:Y:S01]  /*1730*/  S2UR UR5, SR_CgaCtaId ;  /* 0x00000000000579c3 */ /* 0x000ea20000008800 */
[----:B------:R-:W-:Y:S01]  /*1740*/  UMOV UR4, 0x400 ;  /* 0x0000040000047882 */ /* 0x000fe20000000000 */
[----:B01----:R-:W-:Y:S01]  /*1750*/  IMAD.U32 R5, RZ, RZ, UR8 ;  /* 0x00000008ff057e24 */ /* 0x003fe2000f8e00ff */
[----:B------:R-:W-:Y:S01]  /*1760*/  SHF.L.U32 R4, R7, 0x1f, RZ ;  /* 0x0000001f07047819 */ /* 0x000fe200000006ff */
[----:B--2---:R-:W-:-:S06]  /*1770*/  ULEA UR4, UR5, UR4, 0x18 ;  /* 0x0000000405047291 */ /* 0x004fcc000f8ec03f */
[----:B------:R-:W-:-:S04]  /*1780*/  IMAD.U32 R6, RZ, RZ, UR4 ;  /* 0x00000004ff067e24 */ /* 0x000fc8000f8e00ff */
[----:B------:R-:W-:-:S04]  /*1790*/  IMAD R5, R5, 0x8, R6 ;  /* 0x0000000805057824 */ /* 0x000fc800078e0206 */
[----:B------:R0:W1:Y:S01]  /*17a0*/  SYNCS.PHASECHK.TRANS64.TRYWAIT P1, [R5+URZ], R4 ;  /* 0x00000004050075a7 */ /* 0x000062000802017f */
[----:B------:R-:W-:Y:S05]  /*17b0*/  @!P0 BRA `(.L_x_24) ;  /* 0x0000000000048947 */ /* 0x000fea0003800000 */
[----:B------:R-:W-:Y:S01]  /*17c0*/  BPT.TRAP 0x1 ;  /* 0x000000040000795c */ /* 0x000fe20000300000 */
.L_x_24:
[----:B-1----:R-:W-:Y:S05]  /*17d0*/  @P1 BRA `(.L_x_25) ;  /* 0x0000000000081947 */ /* 0x002fea0003800000 */
[----:B------:R-:W1:Y:S02]  /*17e0*/  SYNCS.PHASECHK.TRANS64.TRYWAIT P1, [R5+URZ], R4 ;  /* 0x00000004050075a7 */ /* 0x000e64000802017f */
[----:B-1----:R-:W-:Y:S05]  /*17f0*/  @!P1 BRA `(.L_x_26) ;  /* 0x0000004400789947 */ /* 0x002fea0003800000 */
.L_x_25:
[----:B------:R-:W-:Y:S01]  /*1800*/  ULEA UR4, UR8, UR41, 0x9 ;  /* 0x0000002908047291 */ /* 0x000fe2000f8e483f */
[----:B------:R-:W-:Y:S01]  /*1810*/  WARPGROUP.ARRIVE ;  /* 0x00000000000079c5 */ /* 0x000fe20000000000 */
[----:B------:R-:W-:Y:S01]  /*1820*/  ULEA UR6, UR8, UR9, 0x8 ;  /* 0x0000000908067291 */ /* 0x000fe2000f8e403f */
[----:B------:R-:W-:Y:S01]  /*1830*/  UMOV UR5, 0x80000020 ;  /* 0x8000002000057882 */ /* 0x000fe20000000000 */
[----:B------:R-:W-:-:S07]  /*1840*/  UMOV UR7, 0x80000020 ;  /* 0x8000002000077882 */ /* 0x000fce0000000000 */
[----:B------:R-:W-:Y:S01]  /*1850*/  HGMMA.64x64x16.F32.BF16 R24, gdesc[UR4], R24, gsb0 ;  /* 0x00e00000041879f0 */ /* 0x000fe20008001818 */
        /* <DEDUP_REMOVED lines=9> */
[----:B------:R-:W-:Y:S01]  /*18f0*/  BPT.TRAP 0x1 ;  /* 0x000000040000795c */ /* 0x000fe20000300000 */
.L_x_27:
[----:B------:R-:W-:-:S13]  /*1900*/  ISETP.NE.AND P1, PT, R23, RZ, PT ;  /* 0x000000ff1700720c */ /* 0x000fda0003f25270 */
[----:B01----:R-:W-:-:S04]  /*1910*/  @P1 IMAD R4, R3, 0x8, R6 ;  /* 0x0000000803041824 */ /* 0x003fc800078e0206 */
[----:B------:R-:W-:-:S05]  /*1920*/  @P1 VIADD R5, R4, 0x18 ;  /* 0x0000001804051836 */ /* 0x000fca0000000000 */
[----:B------:R-:W-:-:S04]  /*1930*/  @P1 PRMT R5, R22, 0x654, R5 ;  /* 0x0000065416051816 */ /* 0x000fc80000000005 */
[----:B------:R0:W-:Y:S01]  /*1940*/  @P1 SYNCS.ARRIVE.TRANS64.RED.A1T0 RZ, [R5+URZ], RZ ;  /* 0x000000ff05ff19a7 */ /* 0x0001e2000810043f */
[----:B------:R-:W-:-:S13]  /*1950*/  ISETP.GT.U32.AND P1, PT, R19, 0x1, PT ;  /* 0x000000011300780c */ /* 0x000fda0003f24070 */
[----:B0-----:R-:W-:Y:S05]  /*1960*/  @P1 BRA `(.L_x_28) ;  /* 0x0000000000041947 */ /* 0x001fea0003800000 */
[----:B------:R-:W-:Y:S01]  /*1970*/  BPT.TRAP 0x1 ;  /* 0x000000040000795c */ /* 0x000fe20000300000 */
.L_x_28:
[----:B------:R-:W-:Y:S01]  /*1980*/  UIADD3 UR8, UR8, 0x1, URZ ;  /* 0x0000000108087890 */ /* 0x000fe2000fffe03f */
[C---:B------:R-:W-:Y:S01]  /*1990*/  ISETP.GT.AND P2, PT, R0.reuse, 0x1, PT ;  /* 0x000000010000780c */ /* 0x040fe20003f44270 */
[----:B------:R-:W-:Y:S02]  /*19a0*/  VIADD R3, R3, 0x1 ;  /* 0x0000000103037836 */ /* 0x000fe40000000000 */
[----:B------:R-:W-:Y:S01]  /*19b0*/  UISETP.NE.AND UP0, UPT, UR8, 0x3, UPT ;  /* 0x000000030800788c */ /* 0x000fe2000bf05270 */
[----:B------:R-:W-:Y:S02]  /*19c0*/  VIADD R0, R0, 0xffffffff ;  /* 0xffffffff00007836 */ /* 0x000fe40000000000 */
[C---:B------:R-:W-:Y:S01]  /*19d0*/  ISETP.NE.AND P1, PT, R3.reuse, 0x3, PT ;  /* 0x000000030300780c */ /* 0x040fe20003f25270 */
[----:B------:R-:W-:Y:S02]  /*19e0*/  USEL UR4, URZ, 0x1, UP0 ;  /* 0x000000013f047887 */ /* 0x000fe40008000000 */
[----:B------:R-:W-:Y:S01]  /*19f0*/  USEL UR8, UR8, URZ, UP0 ;  /* 0x0000003f08087287 */ /* 0x000fe20008000000 */
[----:B------:R-:W-:-:S03]  /*1a00*/  SEL R3, R3, RZ, P1 ;  /* 0x000000ff03037207 */ /* 0x000fc60000800000 */
[----:B------:R-:W-:Y:S01]  /*1a10*/  LOP3.LUT R7, R7, UR4, RZ, 0x3c, !PT ;  /* 0x0000000407077c12 */ /* 0x000fe2000f8e3cff */
[----:B------:R-:W-:Y:S07]  /*1a20*/  @P2 BRA `(.L_x_29) ;  /* 0xfffffffc00382947 */ /* 0x000fee000383ffff */
.L_x_22:
[----:B------:R-:W2:Y:S02]  /*1a30*/  LDC R0, c[0x0][0x28c] ;  /* 0x0000a300ff007b82 */ /* 0x000ea40000000800 */
[----:B--2---:R-:W-:-:S13]  /*1a40*/  ISETP.GE.AND P1, PT, R0, 0x1, PT ;  /* 0x000000010000780c */ /* 0x004fda0003f26270 */
[----:B------:R-:W-:Y:S05]  /*1a50*/  @!P1 BRA `(.L_x_30) ;  /* 0x0000000000509947 */ /* 0x000fea0003800000 */
[----:B------:R-:W-:Y:S05]  /*1a60*/  @!P0 BRA `(.L_x_31) ;  /* 0x0000000000048947 */ /* 0x000fea0003800000 */
[----:B------:R-:W-:Y:S01]  /*1a70*/  BPT.TRAP 0x1 ;  /* 0x000000040000795c */ /* 0x000fe20000300000 */
.L_x_31:
[----:B------:R-:W-:Y:S01]  /*1a80*/  ISETP.NE.AND P0, PT, R23, RZ, PT ;  /* 0x000000ff1700720c */ /* 0x000fe20003f05270 */
[----:B------:R-:W-:Y:S01]  /*1a90*/  BSSY B0, `(.L_x_32) ;  /* 0x000000e000007945 */ /* 0x000fe20003800000 */
[----:B------:R-:W-:-:S11]  /*1aa0*/  ISETP.GT.U32.AND P1, PT, R19, 0x1, PT ;  /* 0x000000011300780c */ /* 0x000fd60003f24070 */
[----:B------:R-:W-:Y:S05]  /*1ab0*/  @!P0 BRA `(.L_x_33) ;  /* 0x00000000002c8947 */ /* 0x000fea0003800000 */
[----:B------:R-:W-:-:S04]  /*1ac0*/  UISETP.LT.AND UP0, UPT, UR40, 0x1, UPT ;  /* 0x000000012800788c */ /* 0x000fc8000bf01270 */
[----:B------:R-:W-:-:S04]  /*1ad0*/  USEL UR6, UR40, 0x1, UP0 ;  /* 0x0000000128067887 */ /* 0x000fc80008000000 */
[----:B------:R-:W-:-:S04]  /*1ae0*/  UIADD3 UR6, UR39, UR40, -UR6 ;  /* 0x0000002827067290 */ /* 0x000fc8000fffe806 */
[----:B------:R-:W-:-:S04]  /*1af0*/  UIMAD.WIDE.U32 UR4, UR6, -0x55555555, URZ ;  /* 0xaaaaaaab060478a5 */ /* 0x000fc8000f8e003f */
[----:B------:R-:W-:-:S04]  /*1b00*/  USHF.R.U32.HI UR4, URZ, 0x1, UR5 ;  /* 0x000000013f047899 */ /* 0x000fc80008011605 */
[----:B------:R-:W-:-:S06]  /*1b10*/  UIMAD UR6, UR4, -0x3, UR6 ;  /* 0xfffffffd040678a4 */ /* 0x000fcc000f8e0206 */
[----:B------:R-:W-:-:S04]  /*1b20*/  IMAD.U32 R3, RZ, RZ, UR6 ;  /* 0x00000006ff037e24 */ /* 0x000fc8000f8e00ff */
[----:B------:R-:W-:-:S04]  /*1b30*/  IMAD R0, R3, 0x8, R6 ;  /* 0x0000000803007824 */ /* 0x000fc800078e0206 */
[----:B------:R-:W-:-:S05]  /*1b40*/  VIADD R3, R0, 0x18 ;  /* 0x0000001800037836 */ /* 0x000fca0000000000 */
[----:B------:R-:W-:-:S04]  /*1b50*/  PRMT R3, R22, 0x654, R3 ;  /* 0x0000065416037816 */ /* 0x000fc80000000003 */
[----:B------:R2:W-:Y:S03]  /*1b60*/  SYNCS.ARRIVE.TRANS64.RED.A1T0 RZ, [R3+URZ], RZ ;  /* 0x000000ff03ff79a7 */ /* 0x0005e6000810043f */
.L_x_33:
[----:B------:R-:W-:Y:S05]  /*1b70*/  BSYNC B0 ;  /* 0x0000000000007941 */ /* 0x000fea0003800000 */
.L_x_32:
[----:B------:R-:W-:Y:S05]  /*1b80*/  @P1 BRA `(.L_x_30) ;  /* 0x0000000000041947 */ /* 0x000fea0003800000 */
[----:B------:R-:W-:Y:S01]  /*1b90*/  BPT.TRAP 0x1 ;  /* 0x000000040000795c */ /* 0x000fe20000300000 */
.L_x_30:
[----:B------:R-:W3:Y:S01]  /*1ba0*/  LDC R6, c[0x0][0x288] ;  /* 0x0000a200ff067b82 */ /* 0x000ee20000000800 */
[--C-:B------:R-:W-:Y:S01]  /*1bb0*/  SHF.R.U32.HI R0, RZ, 0x2, R18.reuse ;  /* 0x00000002ff007819 */ /* 0x100fe20000011612 */
[----:B------:R-:W-:Y:S01]  /*1bc0*/  IMAD.SHL.U32 R61, R61, 0x40, RZ ;  /* 0x000000403d3d7824 */ /* 0x000fe200078e00ff */
[----:B01----:R-:W-:Y:S01]  /*1bd0*/  SHF.R.U32.HI R5, RZ, 0x7, R18 ;  /* 0x00000007ff057819 */ /* 0x003fe20000011612 */
[----:B------:R-:W-:Y:S01]  /*1be0*/  UIADD3 UR39, UR40, UR39, URZ ;  /* 0x0000002728277290 */ /* 0x000fe2000fffe03f */
[----:B--2---:R-:W-:Y:S01]  /*1bf0*/  LOP3.LUT R3, R0, 0x7, RZ, 0xc0, !PT ;  /* 0x0000000700037812 */ /* 0x004fe200078ec0ff */
[C---:B------:R-:W-:Y:S01]  /*1c00*/  IMAD.SHL.U32 R10, R18.reuse, 0x2, RZ ;  /* 0x00000002120a7824 */ /* 0x040fe200078e00ff */
[----:B------:R-:W-:Y:S01]  /*1c10*/  LOP3.LUT R0, R5, 0x1, RZ, 0xc0, !PT ;  /* 0x0000000105007812 */ /* 0x000fe200078ec0ff */
[----:B------:R-:W-:Y:S01]  /*1c20*/  UISETP.GT.U32.AND UP0, UPT, UR39, 0x2, UPT ;  /* 0x000000022700788c */ /* 0x000fe2000bf04070 */
[C---:B------:R-:W-:Y:S01]  /*1c30*/  LOP3.LUT R5, R18.reuse, 0x3, RZ, 0xc0, !PT ;  /* 0x0000000312057812 */ /* 0x040fe200078ec0ff */
[----:B------:R-:W-:Y:S01]  /*1c40*/  ULDC UR7, c[0x0][0x284] ;  /* 0x0000a10000077ab9 */ /* 0x000fe20000000800 */
[----:B------:R-:W-:Y:S01]  /*1c50*/  LOP3.LUT R4, R18, 0x60, RZ, 0xc0, !PT ;  /* 0x0000006012047812 */ /* 0x000fe200078ec0ff */
[----:B------:R-:W-:Y:S01]  /*1c60*/  IMAD.SHL.U32 R8, R0, 0x40, RZ ;  /* 0x0000004000087824 */ /* 0x000fe200078e00ff */
[----:B------:R-:W-:Y:S01]  /*1c70*/  UISETP.LT.U32.AND UP0, UPT, UR40, 0x3, UP0 ;  /* 0x000000032800788c */ /* 0x000fe20008701070 */
[----:B------:R-:W-:Y:S01]  /*1c80*/  SHF.R.S32.HI R15, RZ, 0x1f, R59 ;  /* 0x0000001fff0f7819 */ /* 0x000fe2000001143b */
[----:B------:R-:W-:Y:S01]  /*1c90*/  UISETP.GE.U32.AND UP1, UPT, UR40, 0x3, UPT ;  /* 0x000000032800788c */ /* 0x000fe2000bf26070 */
[----:B------:R-:W-:Y:S01]  /*1ca0*/  SHF.R.U32.HI R4, RZ, 0x1, R4 ;  /* 0x00000001ff047819 */ /* 0x000fe20000011604 */
[----:B------:R-:W-:Y:S01]  /*1cb0*/  ULDC.64 UR8, c[0x0][0x5d0] ;  /* 0x0001740000087ab9 */ /* 0x000fe20000000a00 */
[C---:B------:R-:W-:Y:S01]  /*1cc0*/  LOP3.LUT R10, R61.reuse, 0x6, R10, 0xf8, !PT ;  /* 0x000000063d0a7812 */ /* 0x040fe200078ef80a */
[----:B------:R-:W-:Y:S01]  /*1cd0*/  UIMAD.WIDE.U32 UR4, UR39, -0x55555555, URZ ;  /* 0xaaaaaaab270478a5 */ /* 0x000fe2000f8e003f */
[--C-:B------:R-:W-:Y:S01]  /*1ce0*/  IADD3 R7, RZ, -R4, -R3.reuse ;  /* 0x80000004ff077210 */ /* 0x100fe20007ffe803 */
[----:B------:R-:W-:Y:S01]  /*1cf0*/  USEL UR6, URZ, 0x1, !UP0 ;  /* 0x000000013f067887 */ /* 0x000fe2000c000000 */
[----:B------:R-:W-:Y:S01]  /*1d00*/  LOP3.LUT R3, R8, 0x40, R3, 0xe2, !PT ;  /* 0x0000004008037812 */ /* 0x000fe200078ee203 */
[C---:B------:R-:W-:Y:S01]  /*1d10*/  IMAD.WIDE R8, R60.reuse, 0x80, RZ ;  /* 0x000000803c087825 */ /* 0x040fe200078e02ff */
[----:B---3--:R-:W-:Y:S01]  /*1d20*/  ISETP.GE.AND P0, PT, R61, R6, PT ;  /* 0x000000063d00720c */ /* 0x008fe20003f06270 */
[----:B------:R-:W-:Y:S01]  /*1d30*/  USHF.R.U32.HI UR4, URZ, 0x1, UR5 ;  /* 0x000000013f047899 */ /* 0x000fe20008011605 */
[----:B------:R-:W-:Y:S01]  /*1d40*/  SHF.R.S32.HI R11, RZ, 0x1f, R10 ;  /* 0x0000001fff0b7819 */ /* 0x000fe2000001140a */
[----:B------:R-:W-:Y:S01]  /*1d50*/  IMAD R12, R5, -0x2, R6 ;  /* 0xfffffffe050c7824 */ /* 0x000fe200078e0206 */
[----:B------:R-:W-:Y:S01]  /*1d60*/  ULOP3.LUT UR38, UR38, UR6, URZ, 0x3c, !UPT ;  /* 0x0000000626267292 */ /* 0x000fe2000f8e3c3f */
[----:B------:R-:W-:Y:S01]  /*1d70*/  IMAD.SHL.U32 R5, R60, 0x80, RZ ;  /* 0x000000803c057824 */ /* 0x000fe200078e00ff */
[----:B------:R-:W-:Y:S01]  /*1d80*/  LOP3.LUT R73, R8, R3, R4, 0xfe, !PT ;  /* 0x0000000308497212 */ /* 0x000fe200078efe04 */
[----:B------:R-:W-:Y:S01]  /*1d90*/  IMAD R6, R15, UR8, RZ ;  /* 0x000000080f067c24 */ /* 0x000fe2000f8e02ff */
[----:B------:R-:W-:Y:S01]  /*1da0*/  UIMAD UR39, UR4, -0x3, UR39 ;  /* 0xfffffffd042778a4 */ /* 0x000fe2000f8e0227 */
[----:B------:R-:W-:Y:S01]  /*1db0*/  IMAD R0, R0, -0x40, R7 ;  /* 0xffffffc000007824 */ /* 0x000fe200078e0207 */
[----:B------:R-:W-:Y:S01]  /*1dc0*/  ISETP.GE.OR P0, PT, R5, UR7, P0 ;  /* 0x0000000705007c0c */ /* 0x000fe20008706670 */
[C---:B------:R-:W-:Y:S01]  /*1dd0*/  IMAD R13, R59.reuse, UR9, R6 ;  /* 0x000000093b0d7c24 */ /* 0x040fe2000f8e0206 */
[----:B------:R-:W-:Y:S01]  /*1de0*/  @UP1 ULOP3.LUT UR38, UR38, 0x1, UR4, 0x78, !UPT ;  /* 0x0000000126261892 */ /* 0x000fe2000f8e7804 */
[----:B------:R-:W-:Y:S01]  /*1df0*/  IMAD.WIDE.U32 R6, R59, UR8, R10 ;  /* 0x000000083b067c25 */ /* 0x000fe2000f8e000a */
[----:B------:R-:W-:-:S03]  /*1e00*/  IADD3 R3, -R5, UR7, R0 ;  /* 0x0000000705037c10 */ /* 0x000fc6000fffe100 */
[----:B------:R-:W-:Y:S02]  /*1e10*/  IMAD.IADD R7, R7, 0x1, R13 ;  /* 0x0000000107077824 */ /* 0x000fe400078e020d */
[----:B------:R-:W-:Y:S02]  /*1e20*/  IMAD.IADD R4, R12, 0x1, -R61 ;  /* 0x000000010c047824 */ /* 0x000fe400078e0a3d */
[----:B------:R-:W-:Y:S02]  /*1e30*/  IMAD.MOV.U32 R0, RZ, RZ, -0x1 ;  /* 0xffffffffff007424 */ /* 0x000fe400078e00ff */
[----:B------:R-:W-:Y:S05]  /*1e40*/  @P0 BRA `(.L_x_34) ;  /* 0x0000002000a40947 */ /* 0x000fea0003800000 */
[----:B------:R-:W0:Y:S01]  /*1e50*/  LDC.64 R66, c[0x0][0x5c8] ;  /* 0x00017200ff427b82 */ /* 0x000e220000000a00 */
[----:B-----5:R-:W-:Y:S01]  /*1e60*/  FSETP.NEU.AND P0, PT, R57, RZ, PT ;  /* 0x000000ff3900720b */ /* 0x020fe20003f0d000 */
[----:B------:R-:W-:Y:S01]  /*1e70*/  BSSY B0, `(.L_x_34) ;  /* 0x0000226000007945 */ /* 0x000fe20003800000 */
[----:B------:R-:W-:-:S04]  /*1e80*/  ISETP.GT.AND P2, PT, R4, RZ, PT ;  /* 0x000000ff0400720c */ /* 0x000fc80003f44270 */
[----:B------:R-:W-:Y:S01]  /*1e90*/  ISETP.GT.AND P1, PT, R3, RZ, P2 ;  /* 0x000000ff0300720c */ /* 0x000fe20001724270 */
[-C--:B0-----:R-:W-:Y:S02]  /*1ea0*/  IMAD R12, R9, R66.reuse, RZ ;  /* 0x00000042090c7224 */ /* 0x081fe400078e02ff */
[----:B------:R-:W-:-:S04]  /*1eb0*/  IMAD.WIDE.U32 R60, R73, R66, R6 ;  /* 0x00000042493c7225 */ /* 0x000fc800078e0006 */
[----:B------:R-:W-:-:S04]  /*1ec0*/  IMAD R5, R73, R67, R12 ;  /* 0x0000004349057224 */ /* 0x000fc800078e020c */
[----:B------:R-:W-:Y:S01]  /*1ed0*/  IMAD.IADD R75, R61, 0x1, R5 ;  /* 0x000000013d4b7824 */ /* 0x000fe200078e0205 */
[----:B------:R-:W-:Y:S06]  /*1ee0*/  @!P0 BRA `(.L_x_35) ;  /* 0x0000001400e88947 */ /* 0x000fec0003800000 */
[----:B------:R-:W0:Y:S01]  /*1ef0*/  LDC.64 R64, c[0x0][0x5b8] ;  /* 0x00016e00ff407b82 */ /* 0x000e220000000a00 */
[----:B------:R-:W-:-:S07]  /*1f00*/  ULDC.64 UR4, c[0x0][0x5c0] ;  /* 0x0001700000047ab9 */ /* 0x000fce0000000a00 */
[----:B------:R-:W1:Y:S08]  /*1f10*/  LDC.64 R68, c[0x0][0x5b0] ;  /* 0x00016c00ff447b82 */ /* 0x000e700000000a00 */
[----:B------:R-:W2:Y:S01]  /*1f20*/  LDC.64 R70, c[0x0][0x5a8] ;  /* 0x00016a00ff467b82 */ /* 0x000ea20000000a00 */
[-C--:B0-----:R-:W-:Y:S02]  /*1f30*/  IMAD R6, R15, R64.reuse, RZ ;  /* 0x000000400f067224 */ /* 0x081fe400078e02ff */
[----:B------:R-:W-:-:S04]  /*1f40*/  IMAD.WIDE.U32 R62, R59, R64, R10 ;  /* 0x000000403b3e7225 */ /* 0x000fc800078e000a */
[----:B------:R-:W-:Y:S02]  /*1f50*/  IMAD R61, R59, R65, R6 ;  /* 0x000000413b3d7224 */ /* 0x000fe400078e0206 */
[-C--:B-1----:R-:W-:Y:S02]  /*1f60*/  IMAD R8, R9, R68.reuse, RZ ;  /* 0x0000004409087224 */ /* 0x082fe400078e02ff */
[----:B------:R-:W-:Y:S02]  /*1f70*/  IMAD.IADD R13, R63, 0x1, R61 ;  /* 0x000000013f0d7824 */ /* 0x000fe400078e023d */
[----:B------:R-:W-:Y:S02]  /*1f80*/  IMAD.MOV.U32 R12, RZ, RZ, R62 ;  /* 0x000000ffff0c7224 */ /* 0x000fe400078e003e */
[C---:B------:R-:W-:Y:S02]  /*1f90*/  IMAD R65, R73.reuse, R69, R8 ;  /* 0x0000004549417224 */ /* 0x040fe400078e0208 */
[----:B------:R-:W-:-:S04]  /*1fa0*/  IMAD.WIDE.U32 R6, R73, R68, R12 ;  /* 0x0000004449067225 */ /* 0x000fc800078e000c */
[----:B------:R-:W-:Y:S01]  /*1fb0*/  IMAD.IADD R5, R7, 0x1, R65 ;  /* 0x0000000107057824 */ /* 0x000fe200078e0241 */
[----:B--2---:R-:W-:-:S04]  /*1fc0*/  LEA R14, P0, R6, R70, 0x1 ;  /* 0x00000046060e7211 */ /* 0x004fc800078008ff */
[----:B------:R-:W-:-:S05]  /*1fd0*/  LEA.HI.X R15, R6, R71, R5, 0x1, P0 ;  /* 0x00000047060f7211 */ /* 0x000fca00000f0c05 */
[----:B------:R0:W2:Y:S01]  /*1fe0*/  @P1 LDG.E.LTC128B.U16 R5, desc[UR36][R14.64] ;  /* 0x000000240e051981 */ /* 0x0000a2000c1e1520 */
[----:B------:R-:W-:Y:S01]  /*1ff0*/  IMAD.WIDE.U32 R6, R73, R68, R10 ;  /* 0x0000004449067225 */ /* 0x000fe200078e000a */
[----:B------:R-:W-:Y:S03]  /*2000*/  BSSY B1, `(.L_x_36) ;  /* 0x0000013000017945 */ /* 0x000fe60003800000 */
[----:B------:R-:W-:Y:S02]  /*2010*/  IMAD.IADD R7, R65, 0x1, R7 ;  /* 0x0000000141077824 */ /* 0x000fe400078e0207 */
[----:B------:R-:W-:Y:S01]  /*2020*/  IMAD.WIDE.U32 R20, R59, R64, R6 ;  /* 0x000000403b147225 */ /* 0x000fe200078e0006 */
[----:B0-----:R-:W-:-:S03]  /*2030*/  SHF.L.U64.HI R15, R68, 0x3, R69 ;  /* 0x00000003440f7819 */ /* 0x001fc60000010245 */
[----:B------:R-:W-:Y:S01]  /*2040*/  IMAD.IADD R7, R61, 0x1, R21 ;  /* 0x000000013d077824 */ /* 0x000fe200078e0215 */
[----:B------:R-:W-:Y:S01]  /*2050*/  LEA R6, P4, R20, R70, 0x1 ;  /* 0x0000004614067211 */ /* 0x000fe200078808ff */
[----:B------:R-:W-:-:S03]  /*2060*/  IMAD.SHL.U32 R14, R68, 0x8, RZ ;  /* 0x00000008440e7824 */ /* 0x000fc600078e00ff */
[----:B------:R-:W-:Y:S01]  /*2070*/  LEA.HI.X R7, R20, R71, R7, 0x1, P4 ;  /* 0x0000004714077211 */ /* 0x000fe200020f0c07 */
[----:B--2---:R-:W-:-:S04]  /*2080*/  IMAD.U32 R8, R5, 0x10000, RZ ;  /* 0x0001000005087824 */ /* 0x004fc800078e00ff */
[----:B------:R-:W-:Y:S01]  /*2090*/  FMUL R9, R8, R57 ;  /* 0x0000003908097220 */ /* 0x000fe20000400000 */
[----:B------:R-:W-:-:S03]  /*20a0*/  LEA R8, P0, R60, UR4, 0x1 ;  /* 0x000000043c087c11 */ /* 0x000fc6000f8008ff */
[----:B------:R-:W-:Y:S01]  /*20b0*/  FFMA R24, R24, R56, R9 ;  /* 0x0000003818187223 */ /* 0x000fe20000000009 */
[----:B------:R-:W-:Y:S02]  /*20c0*/  LEA.HI.X R9, R60, UR5, R75, 0x1, P0 ;  /* 0x000000053c097c11 */ /* 0x000fe400080f0c4b */
[----:B------:R-:W-:Y:S02]  /*20d0*/  ISETP.GT.AND P0, PT, R4, 0x1, PT ;  /* 0x000000010400780c */ /* 0x000fe40003f04270 */
[----:B------:R-:W-:Y:S02]  /*20e0*/  F2FP.BF16.F32.PACK_AB R24, RZ, R24 ;  /* 0x00000018ff18723e */ /* 0x000fe400000010ff */
[----:B------:R-:W-:-:S03]  /*20f0*/  ISETP.GT.AND P3, PT, R3, RZ, P0 ;  /* 0x000000ff0300720c */ /* 0x000fc60000764270 */
[----:B------:R0:W-:Y:S10]  /*2100*/  @P1 STG.E.U16 desc[UR36][R8.64], R24 ;  /* 0x0000001808001986 */ /* 0x0001f4000c101524 */
[----:B------:R-:W-:Y:S05]  /*2110*/  @!P3 BRA `(.L_x_37) ;  /* 0x000000000004b947 */ /* 0x000fea0003800000 */
[----:B------:R1:W5:Y:S02]  /*2120*/  LDG.E.LTC128B.U16 R5, desc[UR36][R6.64+0x2] ;  /* 0x0000022406057981 */ /* 0x000364000c1e1520 */
.L_x_37:
[----:B------:R-:W-:Y:S05]  /*2130*/  BSYNC B1 ;  /* 0x0000000000017941 */ /* 0x000fea0003800000 */
.L_x_36:
[----:B-----5:R-:W-:Y:S01]  /*2140*/  IMAD.U32 R12, R5, 0x10000, RZ ;  /* 0x00010000050c7824 */ /* 0x020fe200078e00ff */
[----:B------:R-:W-:Y:S01]  /*2150*/  ISETP.GT.AND P2, PT, R3, 0x8, P2 ;  /* 0x000000080300780c */ /* 0x000fe20001744270 */
[----:B------:R-:W-:Y:S01]  /*2160*/  IMAD.WIDE.U32 R20, R73, R68, R14 ;  /* 0x0000004449147225 */ /* 0x000fe200078e000e */
[----:B0-----:R-:W-:-:S03]  /*2170*/  PRMT R24, R5, 0x7610, R24 ;  /* 0x0000761005187816 */ /* 0x001fc60000000018 */
[----:B------:R-:W-:Y:S01]  /*2180*/  FMUL R12, R12, R57 ;  /* 0x000000390c0c7220 */ /* 0x000fe20000400000 */
[----:B------:R-:W-:Y:S01]  /*2190*/  IMAD.IADD R65, R65, 0x1, R21 ;  /* 0x0000000141417824 */ /* 0x000fe200078e0215 */
[----:B------:R-:W-:Y:S02]  /*21a0*/  IADD3 R62, P1, R62, R20, RZ ;  /* 0x000000143e3e7210 */ /* 0x000fe40007f3e0ff */
[----:B------:R-:W-:-:S03]  /*21b0*/  FFMA R12, R25, R56, R12 ;  /* 0x00000038190c7223 */ /* 0x000fc6000000000c */
[----:B------:R-:W-:Y:S02]  /*21c0*/  IMAD.X R13, R65, 0x1, R13, P1 ;  /* 0x00000001410d7824 */ /* 0x000fe400008e060d */
[----:B------:R-:W-:Y:S02]  /*21d0*/  F2FP.BF16.F32.PACK_AB R12, RZ, R12 ;  /* 0x0000000cff0c723e */ /* 0x000fe400000010ff */
[----:B------:R-:W-:Y:S02]  /*21e0*/  LEA R14, P1, R62, R70, 0x1 ;  /* 0x000000463e0e7211 */ /* 0x000fe400078208ff */
[----:B------:R-:W-:Y:S02]  /*21f0*/  PRMT R21, R12, 0x7610, R21 ;  /* 0x000076100c157816 */ /* 0x000fe40000000015 */
[----:B------:R-:W-:-:S03]  /*2200*/  LEA.HI.X R15, R62, R71, R13, 0x1, P1 ;  /* 0x000000473e0f7211 */ /* 0x000fc600008f0c0d */
[----:B------:R0:W-:Y:S04]  /*2210*/  @P3 STG.E.U16 desc[UR36][R8.64+0x2], R21 ;  /* 0x0000021508003986 */ /* 0x0001e8000c101524 */
[----:B------:R-:W2:Y:S01]  /*2220*/  @P2 LDG.E.LTC128B.U16 R24, desc[UR36][R14.64] ;  /* 0x000000240e182981 */ /* 0x000ea2000c1e1520 */
[----:B------:R-:W-:Y:S01]  /*2230*/  IADD3 R20, P1, R10, R20, RZ ;  /* 0x000000140a147210 */ /* 0x000fe20007f3e0ff */
[----:B------:R-:W-:Y:S01]  /*2240*/  BSSY B1, `(.L_x_38) ;  /* 0x0000011000017945 */ /* 0x000fe20003800000 */
[C---:B------:R-:W-:Y:S02]  /*2250*/  SHF.L.U64.HI R13, R66.reuse, 0x4, R67 ;  /* 0x00000004420d7819 */ /* 0x040fe40000010243 */
[----:B------:R-:W-:Y:S01]  /*2260*/  ISETP.GT.AND P0, PT, R3, 0x8, P0 ;  /* 0x000000080300780c */ /* 0x000fe20000704270 */
[----:B0-----:R-:W-:Y:S01]  /*2270*/  IMAD.X R21, R11, 0x1, R65, P1 ;  /* 0x000000010b157824 */ /* 0x001fe200008e0641 */
[----:B------:R-:W-:Y:S01]  /*2280*/  LEA R12, P1, R66, R8, 0x4 ;  /* 0x00000008420c7211 */ /* 0x000fe200078220ff */
[----:B------:R-:W-:-:S04]  /*2290*/  IMAD.WIDE.U32 R20, R59, R64, R20 ;  /* 0x000000403b147225 */ /* 0x000fc800078e0014 */
[----:B------:R-:W-:Y:S02]  /*22a0*/  IMAD.X R13, R13, 0x1, R9, P1 ;  /* 0x000000010d0d7824 */ /* 0x000fe400008e0609 */
[----:B------:R-:W-:Y:S02]  /*22b0*/  IMAD.IADD R11, R61, 0x1, R21 ;  /* 0x000000013d0b7824 */ /* 0x000fe400078e0215 */
[----:B--2---:R-:W-:-:S04]  /*22c0*/  IMAD.U32 R10, R24, 0x10000, RZ ;  /* 0x00010000180a7824 */ /* 0x004fc800078e00ff */
[----:B------:R-:W-:Y:S01]  /*22d0*/  FMUL R5, R10, R57 ;  /* 0x000000390a057220 */ /* 0x000fe20000400000 */
[----:B------:R-:W-:-:S03]  /*22e0*/  LEA R10, P3, R20, R70, 0x1 ;  /* 0x00000046140a7211 */ /* 0x000fc600078608ff */
[----:B------:R-:W-:Y:S01]  /*22f0*/  FFMA R5, R26, R56, R5 ;  /* 0x000000381a057223 */ /* 0x000fe20000000005 */
[----:B------:R-:W-:-:S04]  /*2300*/  LEA.HI.X R11, R20, R71, R11, 0x1, P3 ;  /* 0x00000047140b7211 */ /* 0x000fc800018f0c0b */
[----:B------:R-:W-:-:S05]  /*2310*/  F2FP.BF16.F32.PACK_AB R5, RZ, R5 ;  /* 0x00000005ff05723e */ /* 0x000fca00000010ff */
[----:B------:R0:W-:Y:S01]  /*2320*/  @P2 STG.E.U16 desc[UR36][R12.64], R5 ;  /* 0x000000050c002986 */ /* 0x0001e2000c101524 */
[----:B------:R-:W-:Y:S05]  /*2330*/  @!P0 BRA `(.L_x_39) ;  /* 0x0000000000048947 */ /* 0x000fea0003800000 */
[----:B------:R2:W5:Y:S02]  /*2340*/  LDG.E.LTC128B.U16 R24, desc[UR36][R10.64+0x2] ;  /* 0x000002240a187981 */ /* 0x000564000c1e1520 */
.L_x_39:
[----:B------:R-:W-:Y:S05]  /*2350*/  BSYNC B1 ;  /* 0x0000000000017941 */ /* 0x000fea0003800000 */
.L_x_38:
[----:B-----5:R-:W-:Y:S01]  /*2360*/  IMAD.U32 R14, R24, 0x10000, RZ ;  /* 0x00010000180e7824 */ /* 0x020fe200078e00ff */
[----:B------:R-:W-:Y:S01]  /*2370*/  ISETP.GT.AND P1, PT, R4, 0x8, PT ;  /* 0x000000080400780c */ /* 0x000fe20003f24270 */
[----:B------:R-:W-:Y:S02]  /*2380*/  BSSY B1, `(.L_x_40) ;  /* 0x0000008000017945 */ /* 0x000fe40003800000 */
[----:B------:R-:W-:Y:S01]  /*2390*/  FMUL R14, R14, R57 ;  /* 0x000000390e0e7220 */ /* 0x000fe20000400000 */
[----:B------:R-:W-:-:S03]  /*23a0*/  ISETP.GT.AND P2, PT, R3, RZ, P1 ;  /* 0x000000ff0300720c */ /* 0x000fc60000f44270 */
[----:B------:R-:W-:-:S05]  /*23b0*/  FFMA R14, R27, R56, R14 ;  /* 0x000000381b0e7223 */ /* 0x000fca000000000e */
[----:B------:R-:W-:-:S05]  /*23c0*/  F2FP.BF16.F32.PACK_AB R14, RZ, R14 ;  /* 0x0000000eff0e723e */ /* 0x000fca00000010ff */
[----:B------:R3:W-:Y:S01]  /*23d0*/  @P0 STG.E.U16 desc[UR36][R12.64+0x2], R14 ;  /* 0x0000020e0c000986 */ /* 0x0007e2000c101524 */
[----:B------:R-:W-:Y:S05]  /*23e0*/  @!P2 BRA `(.L_x_41) ;  /* 0x000000000004a947 */ /* 0x000fea0003800000 */
[----:B------:R4:W5:Y:S02]  /*23f0*/  LDG.E.LTC128B.U16 R24, desc[UR36][R6.64+0x10] ;  /* 0x0000102406187981 */ /* 0x000964000c1e1520 */
.L_x_41:
[----:B------:R-:W-:Y:S05]  /*2400*/  BSYNC B1 ;  /* 0x0000000000017941 */ /* 0x000fea0003800000 */
.L_x_40:
[----:B---3-5:R-:W-:Y:S01]  /*2410*/  IMAD.U32 R14, R24, 0x10000, RZ ;  /* 0x00010000180e7824 */ /* 0x028fe200078e00ff */
[----:B------:R-:W-:Y:S01]  /*2420*/  ISETP.GT.AND P0, PT, R4, 0x9, PT ;  /* 0x000000090400780c */ /* 0x000fe20003f04270 */
[----:B------:R-:W-:Y:S02]  /*2430*/  BSSY B1, `(.L_x_42) ;  /* 0x0000008000017945 */ /* 0x000fe40003800000 */
[----:B0-----:R-:W-:Y:S01]  /*2440*/  FMUL R5, R14, R57 ;  /* 0x000000390e057220 */ /* 0x001fe20000400000 */
[----:B------:R-:W-:-:S03]  /*2450*/  ISETP.GT.AND P3, PT, R3, RZ, P0 ;  /* 0x000000ff0300720c */ /* 0x000fc60000764270 */
[----:B------:R-:W-:-:S05]  /*2460*/  FFMA R5, R28, R56, R5 ;  /* 0x000000381c057223 */ /* 0x000fca0000000005 */
[----:B------:R-:W-:-:S05]  /*2470*/  F2FP.BF16.F32.PACK_AB R5, RZ, R5 ;  /* 0x00000005ff05723e */ /* 0x000fca00000010ff */
[----:B------:R0:W-:Y:S01]  /*2480*/  @P2 STG.E.U16 desc[UR36][R8.64+0x10], R5 ;  /* 0x0000100508002986 */ /* 0x0001e2000c101524 */
[----:B------:R-:W-:Y:S05]  /*2490*/  @!P3 BRA `(.L_x_43) ;  /* 0x000000000004b947 */ /* 0x000fea0003800000 */
[----:B------:R3:W5:Y:S02]  /*24a0*/  LDG.E.LTC128B.U16 R24, desc[UR36][R6.64+0x12] ;  /* 0x0000122406187981 */ /* 0x000764000c1e1520 */
.L_x_43:
[----:B------:R-:W-:Y:S05]  /*24b0*/  BSYNC B1 ;  /* 0x0000000000017941 */ /* 0x000fea0003800000 */
.L_x_42:
[----:B-----5:R-:W-:Y:S01]  /*24c0*/  IMAD.U32 R14, R24, 0x10000, RZ ;  /* 0x00010000180e7824 */ /* 0x020fe200078e00ff */
[----:B------:R-:W-:Y:S01]  /*24d0*/  ISETP.GT.AND P1, PT, R3, 0x8, P1 ;  /* 0x000000080300780c */ /* 0x000fe20000f24270 */
[----:B------:R-:W-:Y:S02]  /*24e0*/  BSSY B1, `(.L_x_44) ;  /* 0x0000007000017945 */ /* 0x000fe40003800000 */
[----:B------:R-:W-:-:S04]  /*24f0*/  FMUL R14, R14, R57 ;  /* 0x000000390e0e7220 */ /* 0x000fc80000400000 */
[----:B------:R-:W-:-:S05]  /*2500*/  FFMA R14, R29, R56, R14 ;  /* 0x000000381d0e7223 */ /* 0x000fca000000000e */
[----:B------:R-:W-:-:S05]  /*2510*/  F2FP.BF16.F32.PACK_AB R14, RZ, R14 ;  /* 0x0000000eff0e723e */ /* 0x000fca00000010ff */
[----:B------:R0:W-:Y:S01]  /*2520*/  @P3 STG.E.U16 desc[UR36][R8.64+0x12], R14 ;  /* 0x0000120e08003986 */ /* 0x0001e2000c101524 */
[----:B------:R-:W-:Y:S05]  /*2530*/  @!P1 BRA `(.L_x_45) ;  /* 0x0000000000049947 */ /* 0x000fea0003800000 */
[----:B------:R0:W5:Y:S02]  /*2540*/  LDG.E.LTC128B.U16 R24, desc[UR36][R10.64+0x10] ;  /* 0x000010240a187981 */ /* 0x000164000c1e1520 */
.L_x_45:
[----:B------:R-:W-:Y:S05]  /*2550*/  BSYNC B1 ;  /* 0x0000000000017941 */ /* 0x000fea0003800000 */
.L_x_44:
[----:B0----5:R-:W-:Y:S01]  /*2560*/  IMAD.U32 R14, R24, 0x10000, RZ ;  /* 0x00010000180e7824 */ /* 0x021fe200078e00ff */
        /* <DEDUP_REMOVED lines=8> */
.L_x_47:
[----:B------:R-:W-:Y:S05]  /*25f0*/  BSYNC B1 ;  /* 0x0000000000017941 */ /* 0x000fea0003800000 */
.L_x_46:
        /* <DEDUP_REMOVED lines=10> */
.L_x_49:
[----:B------:R-:W-:Y:S05]  /*26a0*/  BSYNC B1 ;  /* 0x0000000000017941 */ /* 0x000fea0003800000 */
.L_x_48:
[----:B0----5:R-:W-:Y:S01]  /*26b0*/  IMAD.U32 R14, R24, 0x10000, RZ ;  /* 0x00010000180e7824 */ /* 0x021fe200078e00ff */
        /* <DEDUP_REMOVED lines=9> */
.L_x_51:
[----:B------:R-:W-:Y:S05]  /*2750*/  BSYNC B1 ;  /* 0x0000000000017941 */ /* 0x000fea0003800000 */
.L_x_50:
        /* <DEDUP_REMOVED lines=9> */
.L_x_53:
[----:B------:R-:W-:Y:S05]  /*27f0*/  BSYNC B1 ;  /* 0x0000000000017941 */ /* 0x000fea0003800000 */
.L_x_52:
        /* <DEDUP_REMOVED lines=9> */
.L_x_55:
[----:B------:R-:W-:Y:S05]  /*2890*/  BSYNC B1 ;  /* 0x0000000000017941 */ /* 0x000fea0003800000 */
.L_x_54:
        /* <DEDUP_REMOVED lines=10> */
.L_x_57:
[----:B------:R-:W-:Y:S05]  /*2940*/  BSYNC B1 ;  /* 0x0000000000017941 */ /* 0x000fea0003800000 */
.L_x_56:
        /* <DEDUP_REMOVED lines=10> */
.L_x_59:
[----:B------:R-:W-:Y:S05]  /*29f0*/  BSYNC B1 ;  /* 0x0000000000017941 */ /* 0x000fea0003800000 */
.L_x_58:
        /* <DEDUP_REMOVED lines=9> */
.L_x_61:
[----:B------:R-:W-:Y:S05]  /*2a90*/  BSYNC B1 ;  /* 0x0000000000017941 */ /* 0x000fea0003800000 */
.L_x_60:
        /* <DEDUP_REMOVED lines=9> */
.L_x_63:
[----:B------:R-:W-:Y:S05]  /*2b30*/  BSYNC B1 ;  /* 0x0000000000017941 */ /* 0x000fea0003800000 */
.L_x_62:
        /* <DEDUP_REMOVED lines=10> */
.L_x_65:
[----:B------:R-:W-:Y:S05]  /*2be0*/  BSYNC B1 ;  /* 0x0000000000017941 */ /* 0x000fea0003800000 */
.L_x_64:
        /* <DEDUP_REMOVED lines=10> */
.L_x_67:
[----:B------:R-:W-:Y:S05]  /*2c90*/  BSYNC B1 ;  /* 0x0000000000017941 */ /* 0x000fea0003800000 */
.L_x_66:
        /* <DEDUP_REMOVED lines=9> */
.L_x_69:
[----:B------:R-:W-:Y:S05]  /*2d30*/  BSYNC B1 ;  /* 0x0000000000017941 */ /* 0x000fea0003800000 */
.L_x_68:
        /* <DEDUP_REMOVED lines=9> */
.L_x_71:
[----:B------:R-:W-:Y:S05]  /*2dd0*/  BSYNC B1 ;  /* 0x0000000000017941 */ /* 0x000fea0003800000 */
.L_x_70:
        /* <DEDUP_REMOVED lines=10> */
.L_x_73:
[----:B------:R-:W-:Y:S05]  /*2e80*/  BSYNC B1 ;  /* 0x0000000000017941 */ /* 0x000fea0003800000 */
.L_x_72:
        /* <DEDUP_REMOVED lines=10> */
.L_x_75:
[----:B------:R-:W-:Y:S05]  /*2f30*/  BSYNC B1 ;  /* 0x0000000000017941 */ /* 0x000fea0003800000 */
.L_x_74:
        /* <DEDUP_REMOVED lines=9> */
.L_x_77:
[----:B------:R-:W-:Y:S05]  /*2fd0*/  BSYNC B1 ;  /* 0x0000000000017941 */ /* 0x000fea0003800000 */
.L_x_76:
        /* <DEDUP_REMOVED lines=9> */
.L_x_79:
[----:B------:R-:W-:Y:S05]  /*3070*/  BSYNC B1 ;  /* 0x0000000000017941 */ /* 0x000fea0003800000 */
.L_x_78:
        /* <DEDUP_REMOVED lines=10> */
.L_x_81:
[----:B------:R-:W-:Y:S05]  /*3120*/  BSYNC B1 ;  /* 0x0000000000017941 */ /* 0x000fea0003800000 */
.L_x_80:
        /* <DEDUP_REMOVED lines=10> */
.L_x_83:
[----:B------:R-:W-:Y:S05]  /*31d0*/  BSYNC B1 ;  /* 0x0000000000017941 */ /* 0x000fea0003800000 */
.L_x_82:
        /* <DEDUP_REMOVED lines=9> */
.L_x_85:
[----:B------:R-:W-:Y:S05]  /*3270*/  BSYNC B1 ;  /* 0x0000000000017941 */ /* 0x000fea0003800000 */
.L_x_84:
        /* <DEDUP_REMOVED lines=9> */
.L_x_87:
[----:B------:R-:W-:Y:S05]  /*3310*/  BSYNC B1 ;  /* 0x0000000000017941 */ /* 0x000fea0003800000 */
.L_x_86:
        /* <DEDUP_REMOVED lines=10> */
.L_x_89:
[----:B------:R-:W-:Y:S05]  /*33c0*/  BSYNC B1 ;  /* 0x0000000000017941 */ /* 0x000fea0003800000 */
.L_x_88:
[----:B0----5:R-:W-:Y:S01]  /*33d0*/  IMAD.U32 R14, R24, 0x10000, RZ ;  /* 0x00010000180e7824 */ /* 0x021fe200078e00ff */
[----:B------:R-:W-:Y:S01]  /*33e0*/  ISETP.GT.AND P0, PT, R4, 0x39, PT ;  /* 0x000000390400780c */ /* 0x000fe20003f04270 */
[----:B------:R-:W-:Y:S01]  /*33f0*/  @P2 IMAD.MOV.U32 R4, RZ, RZ, R8 ;  /* 0x000000ffff042224 */ /* 0x000fe200078e0008 */
[----:B------:R-:W-:Y:S01]  /*3400*/  BSSY B1, `(.L_x_90) ;  /* 0x000000a000017945 */ /* 0x000fe20003800000 */
[----:B------:R-:W-:Y:S01]  /*3410*/  FMUL R5, R14, R57 ;  /* 0x000000390e057220 */ /* 0x000fe20000400000 */
[----:B------:R-:W-:-:S03]  /*3420*/  ISETP.GT.AND P3, PT, R3, RZ, P0 ;  /* 0x000000ff0300720c */ /* 0x000fc60000764270 */
[----:B------:R-:W-:-:S05]  /*3430*/  FFMA R5, R52, R56, R5 ;  /* 0x0000003834057223 */ /* 0x000fca0000000005 */
[----:B------:R-:W-:-:S04]  /*3440*/  F2FP.BF16.F32.PACK_AB R5, RZ, R5 ;  /* 0x00000005ff05723e */ /* 0x000fc800000010ff */
[----:B------:R-:W-:Y:S01]  /*3450*/  PRMT R14, R5, 0x7610, R14 ;  /* 0x00007610050e7816 */ /* 0x000fe2000000000e */
[----:B------:R-:W-:-:S05]  /*3460*/  @P2 IMAD.MOV.U32 R5, RZ, RZ, R9 ;  /* 0x000000ffff052224 */ /* 0x000fca00078e0009 */
[----:B------:R0:W-:Y:S01]  /*3470*/  @P2 STG.E.U16 desc[UR36][R4.64+0x70], R14 ;  /* 0x0000700e04002986 */ /* 0x0001e2000c101524 */
[----:B------:R-:W-:Y:S05]  /*3480*/  @!P3 BRA `(.L_x_91) ;  /* 0x000000000004b947 */ /* 0x000fea0003800000 */
[----:B------:R0:W5:Y:S02]  /*3490*/  LDG.E.LTC128B.U16 R24, desc[UR36][R6.64+0x72] ;  /* 0x0000722406187981 */ /* 0x000164000c1e1520 */
.L_x_91:
[----:B------:R-:W-:Y:S05]  /*34a0*/  BSYNC B1 ;  /* 0x0000000000017941 */ /* 0x000fea0003800000 */
.L_x_90:
        /* <DEDUP_REMOVED lines=9> */
.L_x_93:
[----:B------:R-:W-:Y:S05]  /*3540*/  BSYNC B1 ;  /* 0x0000000000017941 */ /* 0x000fea0003800000 */
.L_x_92:
[----:B0----5:R-:W-:Y:S01]  /*3550*/  IMAD.U32 R4, R24, 0x10000, RZ ;  /* 0x0001000018047824 */ /* 0x021fe200078e00ff */
[----:B------:R-:W-:Y:S01]  /*3560*/  ISETP.GT.AND P0, PT, R3, 0x8, P0 ;  /* 0x000000080300780c */ /* 0x000fe20000704270 */
[----:B------:R-:W-:Y:S02]  /*3570*/  BSSY B1, `(.L_x_94) ;  /* 0x000000a000017945 */ /* 0x000fe40003800000 */
[----:B------:R-:W-:Y:S01]  /*3580*/  FMUL R5, R4, R57 ;  /* 0x0000003904057220 */ /* 0x000fe20000400000 */
[----:B------:R-:W-:-:S03]  /*3590*/  @P1 IMAD.MOV.U32 R4, RZ, RZ, R12 ;  /* 0x000000ffff041224 */ /* 0x000fc600078e000c */
[----:B------:R-:W-:-:S05]  /*35a0*/  FFMA R5, R54, R56, R5 ;  /* 0x0000003836057223 */ /* 0x000fca0000000005 */
[----:B------:R-:W-:-:S04]  /*35b0*/  F2FP.BF16.F32.PACK_AB R5, RZ, R5 ;  /* 0x00000005ff05723e */ /* 0x000fc800000010ff */
[----:B-1-34-:R-:W-:Y:S01]  /*35c0*/  PRMT R6, R5, 0x7610, R6 ;  /* 0x0000761005067816 */ /* 0x01afe20000000006 */
[----:B------:R-:W-:-:S05]  /*35d0*/  @P1 IMAD.MOV.U32 R5, RZ, RZ, R13 ;  /* 0x000000ffff051224 */ /* 0x000fca00078e000d */
[----:B------:R0:W-:Y:S01]  /*35e0*/  @P1 STG.E.U16 desc[UR36][R4.64+0x70], R6 ;  /* 0x0000700604001986 */ /* 0x0001e2000c101524 */
[----:B------:R-:W-:Y:S05]  /*35f0*/  @!P0 BRA `(.L_x_95) ;  /* 0x0000000000048947 */ /* 0x000fea0003800000 */
[----:B------:R1:W5:Y:S02]  /*3600*/  LDG.E.LTC128B.U16 R24, desc[UR36][R10.64+0x72] ;  /* 0x000072240a187981 */ /* 0x000364000c1e1520 */
.L_x_95:
[----:B------:R-:W-:Y:S05]  /*3610*/  BSYNC B1 ;  /* 0x0000000000017941 */ /* 0x000fea0003800000 */
.L_x_94:
[----:B------:R-:W-:Y:S05]  /*3620*/  @!P0 BRA `(.L_x_96) ;  /* 0x0000000800a88947 */ /* 0x000fea0003800000 */
[----:B-----5:R-:W-:-:S04]  /*3630*/  IMAD.U32 R24, R24, 0x10000, RZ ;  /* 0x0001000018187824 */ /* 0x020fc800078e00ff */
[----:B------:R-:W-:-:S04]  /*3640*/  FMUL R24, R24, R57 ;  /* 0x0000003918187220 */ /* 0x000fc80000400000 */
[----:B------:R-:W-:-:S05]  /*3650*/  FFMA R24, R55, R56, R24 ;  /* 0x0000003837187223 */ /* 0x000fca0000000018 */
[----:B------:R-:W-:-:S05]  /*3660*/  F2FP.BF16.F32.PACK_AB R24, RZ, R24 ;  /* 0x00000018ff18723e */ /* 0x000fca00000010ff */
[----:B------:R3:W-:Y:S01]  /*3670*/  STG.E.U16 desc[UR36][R12.64+0x72], R24 ;  /* 0x000072180c007986 */ /* 0x0007e2000c101524 */
[----:B------:R-:W-:Y:S05]  /*3680*/  BRA `(.L_x_96) ;  /* 0x0000000800907947 */ /* 0x000fea0003800000 */
.L_x_35:
[----:B------:R-:W-:Y:S01]  /*3690*/  ISETP.GT.AND P0, PT, R4, 0x1, PT ;  /* 0x000000010400780c */ /* 0x000fe20003f04270 */
[----:B------:R-:W-:Y:S01]  /*36a0*/  ULDC.64 UR4, c[0x0][0x5c0] ;  /* 0x0001700000047ab9 */ /* 0x000fe20000000a00 */
[-C--:B------:R-:W-:Y:S01]  /*36b0*/  FMUL R24, R24, R56.reuse ;  /* 0x0000003818187220 */ /* 0x080fe20000400000 */
[-C--:B------:R-:W-:Y:S01]  /*36c0*/  FMUL R25, R25, R56.reuse ;  /* 0x0000003819197220 */ /* 0x080fe20000400000 */
[----:B------:R-:W-:Y:S01]  /*36d0*/  ISETP.GT.AND P3, PT, R3, RZ, P0 ;  /* 0x000000ff0300720c */ /* 0x000fe20000764270 */
[-C--:B------:R-:W-:Y:S01]  /*36e0*/  FMUL R26, R26, R56.reuse ;  /* 0x000000381a1a7220 */ /* 0x080fe20000400000 */
[----:B------:R-:W-:Y:S01]  /*36f0*/  LEA R6, P4, R60, UR4, 0x1 ;  /* 0x000000043c067c11 */ /* 0x000fe2000f8808ff */
[----:B------:R-:W-:Y:S01]  /*3700*/  FMUL R27, R27, R56 ;  /* 0x000000381b1b7220 */ /* 0x000fe20000400000 */
[----:B------:R-:W-:Y:S01]  /*3710*/  F2FP.BF16.F32.PACK_AB R24, RZ, R24 ;  /* 0x00000018ff18723e */ /* 0x000fe200000010ff */
[-C--:B------:R-:W-:Y:S01]  /*3720*/  FMUL R28, R28, R56.reuse ;  /* 0x000000381c1c7220 */ /* 0x080fe20000400000 */
[----:B------:R-:W-:Y:S01]  /*3730*/  LEA.HI.X R7, R60, UR5, R75, 0x1, P4 ;  /* 0x000000053c077c11 */ /* 0x000fe2000a0f0c4b */
[-C--:B------:R-:W-:Y:S01]  /*3740*/  FMUL R29, R29, R56.reuse ;  /* 0x000000381d1d7220 */ /* 0x080fe20000400000 */
[----:B------:R-:W-:Y:S01]  /*3750*/  F2FP.BF16.F32.PACK_AB R25, RZ, R25 ;  /* 0x00000019ff19723e */ /* 0x000fe200000010ff */
[-C--:B------:R-:W-:Y:S01]  /*3760*/  FMUL R30, R30, R56.reuse ;  /* 0x000000381e1e7220 */ /* 0x080fe20000400000 */
[----:B------:R-:W-:Y:S01]  /*3770*/  SHF.L.U64.HI R67, R66, 0x4, R67 ;  /* 0x0000000442437819 */ /* 0x000fe20000010243 */
[----:B------:R-:W-:Y:S01]  /*3780*/  @P1 STG.E.U16 desc[UR36][R6.64], R24 ;  /* 0x0000001806001986 */ /* 0x000fe2000c101524 */
[----:B------:R-:W-:Y:S01]  /*3790*/  ISETP.GT.AND P1, PT, R4, 0x8, PT ;  /* 0x000000080400780c */ /* 0x000fe20003f24270 */
[----:B------:R-:W-:Y:S01]  /*37a0*/  FMUL R31, R31, R56 ;  /* 0x000000381f1f7220 */ /* 0x000fe20000400000 */
[C---:B------:R-:W-:Y:S01]  /*37b0*/  ISETP.GT.AND P4, PT, R3.reuse, 0x8, P0 ;  /* 0x000000080300780c */ /* 0x040fe20000784270 */
[----:B------:R-:W-:Y:S01]  /*37c0*/  @P3 STG.E.U16 desc[UR36][R6.64+0x2], R25 ;  /* 0x0000021906003986 */ /* 0x000fe2000c101524 */
[----:B------:R-:W-:Y:S01]  /*37d0*/  LEA R8, P3, R66, R6, 0x4 ;  /* 0x0000000642087211 */ /* 0x000fe200078620ff */
[-C--:B------:R-:W-:Y:S01]  /*37e0*/  FMUL R32, R32, R56.reuse ;  /* 0x0000003820207220 */ /* 0x080fe20000400000 */
[----:B------:R-:W-:Y:S01]  /*37f0*/  ISETP.GT.AND P2, PT, R3, 0x8, P2 ;  /* 0x000000080300780c */ /* 0x000fe20001744270 */
[-C--:B------:R-:W-:Y:S01]  /*3800*/  FMUL R33, R33, R56.reuse ;  /* 0x0000003821217220 */ /* 0x080fe20000400000 */
[----:B------:R-:W-:Y:S01]  /*3810*/  ISETP.GT.AND P0, PT, R4, 0x9, PT ;  /* 0x000000090400780c */ /* 0x000fe20003f04270 */
[----:B------:R-:W-:Y:S01]  /*3820*/  IMAD.X R9, R67, 0x1, R7, P3 ;  /* 0x0000000143097824 */ /* 0x000fe200018e0607 */
[C---:B------:R-:W-:Y:S01]  /*3830*/  ISETP.GT.AND P5, PT, R3.reuse, RZ, P1 ;  /* 0x000000ff0300720c */ /* 0x040fe20000fa4270 */
[-C--:B------:R-:W-:Y:S01]  /*3840*/  FMUL R34, R34, R56.reuse ;  /* 0x0000003822227220 */ /* 0x080fe20000400000 */
[----:B------:R-:W-:Y:S01]  /*3850*/  ISETP.GT.AND P3, PT, R3, RZ, P0 ;  /* 0x000000ff0300720c */ /* 0x000fe20000764270 */
[----:B------:R-:W-:Y:S01]  /*3860*/  FMUL R35, R35, R56 ;  /* 0x0000003823237220 */ /* 0x000fe20000400000 */
[----:B------:R-:W-:Y:S01]  /*3870*/  F2FP.BF16.F32.PACK_AB R26, RZ, R26 ;  /* 0x0000001aff1a723e */ /* 0x000fe200000010ff */
[-C--:B------:R-:W-:Y:S01]  /*3880*/  FMUL R36, R36, R56.reuse ;  /* 0x0000003824247220 */ /* 0x080fe20000400000 */
[----:B------:R-:W-:Y:S01]  /*3890*/  F2FP.BF16.F32.PACK_AB R27, RZ, R27 ;  /* 0x0000001bff1b723e */ /* 0x000fe200000010ff */
[----:B------:R-:W-:Y:S01]  /*38a0*/  FMUL R37, R37, R56 ;  /* 0x0000003825257220 */ /* 0x000fe20000400000 */
[----:B------:R-:W-:Y:S01]  /*38b0*/  F2FP.BF16.F32.PACK_AB R28, RZ, R28 ;  /* 0x0000001cff1c723e */ /* 0x000fe200000010ff */
[----:B------:R-:W-:Y:S01]  /*38c0*/  @P2 STG.E.U16 desc[UR36][R8.64], R26 ;  /* 0x0000001a08002986 */ /* 0x000fe2000c101524 */
[----:B------:R-:W-:Y:S01]  /*38d0*/  F2FP.BF16.F32.PACK_AB R29, RZ, R29 ;  /* 0x0000001dff1d723e */ /* 0x000fe200000010ff */
[-C--:B------:R-:W-:Y:S01]  /*38e0*/  FMUL R38, R38, R56.reuse ;  /* 0x0000003826267220 */ /* 0x080fe20000400000 */
[----:B------:R-:W-:Y:S01]  /*38f0*/  ISETP.GT.AND P2, PT, R3, 0x8, P1 ;  /* 0x000000080300780c */ /* 0x000fe20000f44270 */
[----:B------:R-:W-:Y:S01]  /*3900*/  @P4 STG.E.U16 desc[UR36][R8.64+0x2], R27 ;  /* 0x0000021b08004986 */ /* 0x000fe2000c101524 */
[----:B------:R-:W-:Y:S01]  /*3910*/  ISETP.GT.AND P1, PT, R4, 0x10, PT ;  /* 0x000000100400780c */ /* 0x000fe20003f24270 */
[----:B------:R-:W-:Y:S01]  /*3920*/  FMUL R39, R39, R56 ;  /* 0x0000003827277220 */ /* 0x000fe20000400000 */
[----:B------:R-:W-:Y:S01]  /*3930*/  F2FP.BF16.F32.PACK_AB R30, RZ, R30 ;  /* 0x0000001eff1e723e */ /* 0x000fe200000010ff */
[----:B------:R-:W-:Y:S01]  /*3940*/  @P5 STG.E.U16 desc[UR36][R6.64+0x10], R28 ;  /* 0x0000101c06005986 */ /* 0x000fe2000c101524 */
[C---:B------:R-:W-:Y:S01]  /*3950*/  ISETP.GT.AND P4, PT, R3.reuse, RZ, P1 ;  /* 0x000000ff0300720c */ /* 0x040fe20000f84270 */
[-C--:B------:R-:W-:Y:S01]  /*3960*/  FMUL R40, R40, R56.reuse ;  /* 0x0000003828287220 */ /* 0x080fe20000400000 */
[----:B------:R-:W-:Y:S01]  /*3970*/  F2FP.BF16.F32.PACK_AB R31, RZ, R31 ;  /* 0x0000001fff1f723e */ /* 0x000fe200000010ff */
[----:B------:R-:W-:Y:S01]  /*3980*/  @P3 STG.E.U16 desc[UR36][R6.64+0x12], R29 ;  /* 0x0000121d06003986 */ /* 0x000fe2000c101524 */
[----:B------:R-:W-:Y:S01]  /*3990*/  ISETP.GT.AND P3, PT, R3, 0x8, P0 ;  /* 0x000000080300780c */ /* 0x000fe20000764270 */
[----:B------:R-:W-:Y:S01]  /*39a0*/  FMUL R41, R41, R56 ;  /* 0x0000003829297220 */ /* 0x000fe20000400000 */
[----:B------:R-:W-:Y:S01]  /*39b0*/  ISETP.GT.AND P0, PT, R4, 0x11, PT ;  /* 0x000000110400780c */ /* 0x000fe20003f04270 */
[----:B------:R-:W-:Y:S01]  /*39c0*/  @P2 STG.E.U16 desc[UR36][R8.64+0x10], R30 ;  /* 0x0000101e08002986 */ /* 0x000fe2000c101524 */
[----:B------:R-:W-:Y:S01]  /*39d0*/  F2FP.BF16.F32.PACK_AB R32, RZ, R32 ;  /* 0x00000020ff20723e */ /* 0x000fe200000010ff */
[-C--:B------:R-:W-:Y:S01]  /*39e0*/  FMUL R42, R42, R56.reuse ;  /* 0x000000382a2a7220 */ /* 0x080fe20000400000 */
[----:B------:R-:W-:Y:S01]  /*39f0*/  ISETP.GT.AND P5, PT, R3, RZ, P0 ;  /* 0x000000ff0300720c */ /* 0x000fe200007a4270 */
[-C--:B------:R-:W-:Y:S01]  /*3a00*/  FMUL R43, R43, R56.reuse ;  /* 0x000000382b2b7220 */ /* 0x080fe20000400000 */
[----:B------:R-:W-:Y:S01]  /*3a10*/  ISETP.GT.AND P2, PT, R3, 0x8, P1 ;  /* 0x000000080300780c */ /* 0x000fe20000f44270 */
[-C--:B------:R-:W-:Y:S01]  /*3a20*/  FMUL R44, R44, R56.reuse ;  /* 0x000000382c2c7220 */ /* 0x080fe20000400000 */
[----:B------:R-:W-:Y:S01]  /*3a30*/  ISETP.GT.AND P1, PT, R4, 0x18, PT ;  /* 0x000000180400780c */ /* 0x000fe20003f24270 */
[-C--:B------:R-:W-:Y:S01]  /*3a40*/  FMUL R45, R45, R56.reuse ;  /* 0x000000382d2d7220 */ /* 0x080fe20000400000 */
[----:B------:R-:W-:Y:S01]  /*3a50*/  F2FP.BF16.F32.PACK_AB R33, RZ, R33 ;  /* 0x00000021ff21723e */ /* 0x000fe200000010ff */
[----:B------:R-:W-:Y:S01]  /*3a60*/  @P3 STG.E.U16 desc[UR36][R8.64+0x12], R31 ;  /* 0x0000121f08003986 */ /* 0x000fe2000c101524 */
[C---:B------:R-:W-:Y:S01]  /*3a70*/  ISETP.GT.AND P3, PT, R3.reuse, 0x8, P0 ;  /* 0x000000080300780c */ /* 0x040fe20000764270 */
[-C--:B------:R-:W-:Y:S01]  /*3a80*/  FMUL R46, R46, R56.reuse ;  /* 0x000000382e2e7220 */ /* 0x080fe20000400000 */
[----:B------:R-:W-:Y:S01]  /*3a90*/  ISETP.GT.AND P0, PT, R4, 0x19, PT ;  /* 0x000000190400780c */ /* 0x000fe20003f04270 */
[----:B------:R-:W-:Y:S01]  /*3aa0*/  @P4 STG.E.U16 desc[UR36][R6.64+0x20], R32 ;  /* 0x0000202006004986 */ /* 0x000fe2000c101524 */
[----:B------:R-:W-:Y:S01]  /*3ab0*/  ISETP.GT.AND P4, PT, R3, RZ, P1 ;  /* 0x000000ff0300720c */ /* 0x000fe20000f84270 */
[----:B------:R-:W-:Y:S01]  /*3ac0*/  FMUL R47, R47, R56 ;  /* 0x000000382f2f7220 */ /* 0x000fe20000400000 */
[----:B------:R-:W-:Y:S01]  /*3ad0*/  F2FP.BF16.F32.PACK_AB R34, RZ, R34 ;  /* 0x00000022ff22723e */ /* 0x000fe200000010ff */
[----:B------:R-:W-:Y:S01]  /*3ae0*/  @P5 STG.E.U16 desc[UR36][R6.64+0x22], R33 ;  /* 0x0000222106005986 */ /* 0x000fe2000c101524 */
[----:B------:R-:W-:Y:S01]  /*3af0*/  ISETP.GT.AND P5, PT, R3, RZ, P0 ;  /* 0x000000ff0300720c */ /* 0x000fe200007a4270 */
[----:B------:R-:W-:Y:S01]  /*3b00*/  FMUL R48, R48, R56 ;  /* 0x0000003830307220 */ /* 0x000fe20000400000 */
[----:B------:R-:W-:Y:S01]  /*3b10*/  F2FP.BF16.F32.PACK_AB R35, RZ, R35 ;  /* 0x00000023ff23723e */ /* 0x000fe200000010ff */
[----:B------:R-:W-:Y:S01]  /*3b20*/  @P2 STG.E.U16 desc[UR36][R8.64+0x20], R34 ;  /* 0x0000202208002986 */ /* 0x000fe2000c101524 */
[----:B------:R-:W-:Y:S01]  /*3b30*/  F2FP.BF16.F32.PACK_AB R36, RZ, R36 ;  /* 0x00000024ff24723e */ /* 0x000fe200000010ff */
[-C--:B------:R-:W-:Y:S01]  /*3b40*/  FMUL R49, R49, R56.reuse ;  /* 0x0000003831317220 */ /* 0x080fe20000400000 */
[C---:B------:R-:W-:Y:S01]  /*3b50*/  ISETP.GT.AND P2, PT, R3.reuse, 0x8, P1 ;  /* 0x000000080300780c */ /* 0x040fe20000f44270 */
[----:B------:R-:W-:Y:S01]  /*3b60*/  @P3 STG.E.U16 desc[UR36][R8.64+0x22], R35 ;  /* 0x0000222308003986 */ /* 0x000fe2000c101524 */
[----:B------:R-:W-:Y:S01]  /*3b70*/  ISETP.GT.AND P1, PT, R4, 0x20, PT ;  /* 0x000000200400780c */ /* 0x000fe20003f24270 */
[-C--:B------:R-:W-:Y:S01]  /*3b80*/  FMUL R50, R50, R56.reuse ;  /* 0x0000003832327220 */ /* 0x080fe20000400000 */
[----:B------:R-:W-:Y:S01]  /*3b90*/  F2FP.BF16.F32.PACK_AB R37, RZ, R37 ;  /* 0x00000025ff25723e */ /* 0x000fe200000010ff */
[----:B------:R-:W-:Y:S01]  /*3ba0*/  @P4 STG.E.U16 desc[UR36][R6.64+0x30], R36 ;  /* 0x0000302406004986 */ /* 0x000fe2000c101524 */
[----:B------:R-:W-:Y:S01]  /*3bb0*/  ISETP.GT.AND P3, PT, R3, 0x8, P0 ;  /* 0x000000080300780c */ /* 0x000fe20000764270 */
[-C--:B------:R-:W-:Y:S01]  /*3bc0*/  FMUL R51, R51, R56.reuse ;  /* 0x0000003833337220 */ /* 0x080fe20000400000 */
[----:B------:R-:W-:Y:S01]  /*3bd0*/  ISETP.GT.AND P0, PT, R4, 0x21, PT ;  /* 0x000000210400780c */ /* 0x000fe20003f04270 */
[----:B------:R-:W-:Y:S01]  /*3be0*/  @P5 STG.E.U16 desc[UR36][R6.64+0x32], R37 ;  /* 0x0000322506005986 */ /* 0x000fe2000c101524 */
        /* <DEDUP_REMOVED lines=10> */
[----:B------:R-:W-:-:S02]  /*3c90*/  F2FP.BF16.F32.PACK_AB R41, RZ, R41 ;  /* 0x00000029ff29723e */ /* 0x000fc400000010ff */
[C---:B------:R-:W-:Y:S01]  /*3ca0*/  ISETP.GT.AND P1, PT, R3.reuse, 0x8, P1 ;  /* 0x000000080300780c */ /* 0x040fe20000f24270 */
[----:B------:R-:W-:Y:S01]  /*3cb0*/  @P3 STG.E.U16 desc[UR36][R8.64+0x32], R39 ;  /* 0x0000322708003986 */ /* 0x000fe2000c101524 */
[C---:B------:R-:W-:Y:S02]  /*3cc0*/  ISETP.GT.AND P2, PT, R3.reuse, 0x8, P0 ;  /* 0x000000080300780c */ /* 0x040fe40000744270 */
[C---:B------:R-:W-:Y:S01]  /*3cd0*/  ISETP.GT.AND P0, PT, R4.reuse, 0x29, PT ;  /* 0x000000290400780c */ /* 0x040fe20003f04270 */
[----:B------:R-:W-:Y:S01]  /*3ce0*/  @P4 STG.E.U16 desc[UR36][R6.64+0x40], R40 ;  /* 0x0000402806004986 */ /* 0x000fe2000c101524 */
[----:B------:R-:W-:Y:S02]  /*3cf0*/  ISETP.GT.AND P4, PT, R4, 0x28, PT ;  /* 0x000000280400780c */ /* 0x000fe40003f84270 */
[----:B------:R-:W-:Y:S01]  /*3d00*/  F2FP.BF16.F32.PACK_AB R42, RZ, R42 ;  /* 0x0000002aff2a723e */ /* 0x000fe200000010ff */
[----:B------:R-:W-:Y:S01]  /*3d10*/  @P5 STG.E.U16 desc[UR36][R6.64+0x42], R41 ;  /* 0x0000422906005986 */ /* 0x000fe2000c101524 */
[----:B------:R-:W-:-:S02]  /*3d20*/  ISETP.GT.AND P5, PT, R3, RZ, P4 ;  /* 0x000000ff0300720c */ /* 0x000fc400027a4270 */
[C---:B------:R-:W-:Y:S01]  /*3d30*/  ISETP.GT.AND P3, PT, R3.reuse, RZ, P0 ;  /* 0x000000ff0300720c */ /* 0x040fe20000764270 */
[----:B------:R-:W-:Y:S01]  /*3d40*/  @P1 STG.E.U16 desc[UR36][R8.64+0x40], R42 ;  /* 0x0000402a08001986 */ /* 0x000fe2000c101524 */
[----:B------:R-:W-:Y:S02]  /*3d50*/  F2FP.BF16.F32.PACK_AB R43, RZ, R43 ;  /* 0x0000002bff2b723e */ /* 0x000fe400000010ff */
[----:B------:R-:W-:Y:S02]  /*3d60*/  F2FP.BF16.F32.PACK_AB R44, RZ, R44 ;  /* 0x0000002cff2c723e */ /* 0x000fe400000010ff */
[C---:B------:R-:W-:Y:S01]  /*3d70*/  ISETP.GT.AND P4, PT, R3.reuse, 0x8, P4 ;  /* 0x000000080300780c */ /* 0x040fe20002784270 */
[----:B------:R-:W-:Y:S01]  /*3d80*/  @P2 STG.E.U16 desc[UR36][R8.64+0x42], R43 ;  /* 0x0000422b08002986 */ /* 0x000fe2000c101524 */
[----:B------:R-:W-:Y:S02]  /*3d90*/  F2FP.BF16.F32.PACK_AB R45, RZ, R45 ;  /* 0x0000002dff2d723e */ /* 0x000fe400000010ff */
[----:B------:R-:W-:Y:S01]  /*3da0*/  ISETP.GT.AND P2, PT, R4, 0x31, PT ;  /* 0x000000310400780c */ /* 0x000fe20003f44270 */
[----:B------:R-:W-:Y:S01]  /*3db0*/  @P5 STG.E.U16 desc[UR36][R6.64+0x50], R44 ;  /* 0x0000502c06005986 */ /* 0x000fe2000c101524 */
[----:B------:R-:W-:-:S02]  /*3dc0*/  ISETP.GT.AND P5, PT, R3, 0x8, P0 ;  /* 0x000000080300780c */ /* 0x000fc400007a4270 */
[C---:B------:R-:W-:Y:S01]  /*3dd0*/  ISETP.GT.AND P1, PT, R4.reuse, 0x38, PT ;  /* 0x000000380400780c */ /* 0x040fe20003f24270 */
[----:B------:R-:W-:Y:S01]  /*3de0*/  @P3 STG.E.U16 desc[UR36][R6.64+0x52], R45 ;  /* 0x0000522d06003986 */ /* 0x000fe2000c101524 */
[C---:B------:R-:W-:Y:S02]  /*3df0*/  ISETP.GT.AND P3, PT, R4.reuse, 0x30, PT ;  /* 0x000000300400780c */ /* 0x040fe40003f64270 */
[----:B------:R-:W-:Y:S01]  /*3e00*/  ISETP.GT.AND P0, PT, R4, 0x39, PT ;  /* 0x000000390400780c */ /* 0x000fe20003f04270 */
[----:B------:R-:W-:Y:S01]  /*3e10*/  @P4 IMAD.MOV.U32 R4, RZ, RZ, R8 ;  /* 0x000000ffff044224 */ /* 0x000fe200078e0008 */
[----:B------:R-:W-:Y:S01]  /*3e20*/  F2FP.BF16.F32.PACK_AB R46, RZ, R46 ;  /* 0x0000002eff2e723e */ /* 0x000fe200000010ff */
[----:B------:R-:W-:Y:S01]  /*3e30*/  @P4 IMAD.MOV.U32 R5, RZ, RZ, R9 ;  /* 0x000000ffff054224 */ /* 0x000fe200078e0009 */
[----:B------:R-:W-:Y:S02]  /*3e40*/  F2FP.BF16.F32.PACK_AB R47, RZ, R47 ;  /* 0x0000002fff2f723e */ /* 0x000fe400000010ff */
[----:B------:R-:W-:-:S02]  /*3e50*/  F2FP.BF16.F32.PACK_AB R48, RZ, R48 ;  /* 0x00000030ff30723e */ /* 0x000fc400000010ff */
[----:B------:R0:W-:Y:S01]  /*3e60*/  @P4 STG.E.U16 desc[UR36][R4.64+0x50], R46 ;  /* 0x0000502e04004986 */ /* 0x0001e2000c101524 */
[C---:B------:R-:W-:Y:S02]  /*3e70*/  ISETP.GT.AND P4, PT, R3.reuse, RZ, P2 ;  /* 0x000000ff0300720c */ /* 0x040fe40001784270 */
[----:B------:R-:W-:Y:S02]  /*3e80*/  F2FP.BF16.F32.PACK_AB R49, RZ, R49 ;  /* 0x00000031ff31723e */ /* 0x000fe400000010ff */
[----:B------:R-:W-:Y:S02]  /*3e90*/  ISETP.GT.AND P2, PT, R3, 0x8, P2 ;  /* 0x000000080300780c */ /* 0x000fe40001744270 */
[----:B------:R-:W-:Y:S02]  /*3ea0*/  F2FP.BF16.F32.PACK_AB R50, RZ, R50 ;  /* 0x00000032ff32723e */ /* 0x000fe400000010ff */
[----:B------:R-:W-:Y:S02]  /*3eb0*/  F2FP.BF16.F32.PACK_AB R51, RZ, R51 ;  /* 0x00000033ff33723e */ /* 0x000fe400000010ff */
[----:B------:R-:W-:Y:S01]  /*3ec0*/  F2FP.BF16.F32.PACK_AB R52, RZ, R52 ;  /* 0x00000034ff34723e */ /* 0x000fe200000010ff */
[----:B0-----:R-:W-:Y:S01]  /*3ed0*/  @P5 IMAD.MOV.U32 R4, RZ, RZ, R8 ;  /* 0x000000ffff045224 */ /* 0x001fe200078e0008 */
[----:B------:R-:W-:Y:S01]  /*3ee0*/  F2FP.BF16.F32.PACK_AB R53, RZ, R53 ;  /* 0x00000035ff35723e */ /* 0x000fe200000010ff */
[----:B------:R-:W-:Y:S01]  /*3ef0*/  @P5 IMAD.MOV.U32 R5, RZ, RZ, R9 ;  /* 0x000000ffff055224 */ /* 0x000fe200078e0009 */
[----:B------:R-:W-:-:S02]  /*3f00*/  F2FP.BF16.F32.PACK_AB R54, RZ, R54 ;  /* 0x00000036ff36723e */ /* 0x000fc400000010ff */
[----:B------:R-:W-:Y:S02]  /*3f10*/  F2FP.BF16.F32.PACK_AB R55, RZ, R55 ;  /* 0x00000037ff37723e */ /* 0x000fe400000010ff */
[----:B------:R0:W-:Y:S01]  /*3f20*/  @P5 STG.E.U16 desc[UR36][R4.64+0x52], R47 ;  /* 0x0000522f04005986 */ /* 0x0001e2000c101524 */
[C---:B------:R-:W-:Y:S02]  /*3f30*/  ISETP.GT.AND P5, PT, R3.reuse, RZ, P3 ;  /* 0x000000ff0300720c */ /* 0x040fe40001fa4270 */
[----:B------:R-:W-:-:S11]  /*3f40*/  ISETP.GT.AND P3, PT, R3, 0x8, P3 ;  /* 0x000000080300780c */ /* 0x000fd60001f64270 */
[----:B0-----:R-:W-:Y:S02]  /*3f50*/  @P5 IMAD.MOV.U32 R4, RZ, RZ, R6 ;  /* 0x000000ffff045224 */ /* 0x001fe400078e0006 */
[----:B------:R-:W-:-:S05]  /*3f60*/  @P5 IMAD.MOV.U32 R5, RZ, RZ, R7 ;  /* 0x000000ffff055224 */ /* 0x000fca00078e0007 */
[----:B------:R0:W-:Y:S01]  /*3f70*/  @P5 STG.E.U16 desc[UR36][R4.64+0x60], R48 ;  /* 0x0000603004005986 */ /* 0x0001e2000c101524 */
[C---:B------:R-:W-:Y:S02]  /*3f80*/  ISETP.GT.AND P5, PT, R3.reuse, RZ, P0 ;  /* 0x000000ff0300720c */ /* 0x040fe400007a4270 */
[----:B------:R-:W-:Y:S01]  /*3f90*/  ISETP.GT.AND P0, PT, R3, 0x8, P0 ;  /* 0x000000080300780c */ /* 0x000fe20000704270 */
[----:B0-----:R-:W-:Y:S02]  /*3fa0*/  @P4 IMAD.MOV.U32 R4, RZ, RZ, R6 ;  /* 0x000000ffff044224 */ /* 0x001fe400078e0006 */
[----:B------:R-:W-:-:S05]  /*3fb0*/  @P4 IMAD.MOV.U32 R5, RZ, RZ, R7 ;  /* 0x000000ffff054224 */ /* 0x000fca00078e0007 */
[----:B------:R0:W-:Y:S01]  /*3fc0*/  @P4 STG.E.U16 desc[UR36][R4.64+0x62], R49 ;  /* 0x0000623104004986 */ /* 0x0001e2000c101524 */
[C---:B------:R-:W-:Y:S02]  /*3fd0*/  ISETP.GT.AND P4, PT, R3.reuse, RZ, P1 ;  /* 0x000000ff0300720c */ /* 0x040fe40000f84270 */
[----:B------:R-:W-:Y:S01]  /*3fe0*/  ISETP.GT.AND P1, PT, R3, 0x8, P1 ;  /* 0x000000080300780c */ /* 0x000fe20000f24270 */
[----:B0-----:R-:W-:Y:S02]  /*3ff0*/  @P3 IMAD.MOV.U32 R4, RZ, RZ, R8 ;  /* 0x000000ffff043224 */ /* 0x001fe400078e0008 */
[----:B------:R-:W-:-:S05]  /*4000*/  @P3 IMAD.MOV.U32 R5, RZ, RZ, R9 ;  /* 0x000000ffff053224 */ /* 0x000fca00078e0009 */
[----:B------:R0:W-:Y:S02]  /*4010*/  @P3 STG.E.U16 desc[UR36][R4.64+0x60], R50 ;  /* 0x0000603204003986 */ /* 0x0001e4000c101524 */
[----:B0-----:R-:W-:Y:S02]  /*4020*/  @P2 IMAD.MOV.U32 R4, RZ, RZ, R8 ;  /* 0x000000ffff042224 */ /* 0x001fe400078e0008 */
[----:B------:R-:W-:-:S05]  /*4030*/  @P2 IMAD.MOV.U32 R5, RZ, RZ, R9 ;  /* 0x000000ffff052224 */ /* 0x000fca00078e0009 */
[----:B------:R0:W-:Y:S02]  /*4040*/  @P2 STG.E.U16 desc[UR36][R4.64+0x62], R51 ;  /* 0x0000623304002986 */ /* 0x0001e4000c101524 */
[----:B0-----:R-:W-:Y:S02]  /*4050*/  @P4 IMAD.MOV.U32 R4, RZ, RZ, R6 ;  /* 0x000000ffff044224 */ /* 0x001fe400078e0006 */
[----:B------:R-:W-:-:S05]  /*4060*/  @P4 IMAD.MOV.U32 R5, RZ, RZ, R7 ;  /* 0x000000ffff054224 */ /* 0x000fca00078e0007 */
[----:B------:R0:W-:Y:S04]  /*4070*/  @P4 STG.E.U16 desc[UR36][R4.64+0x70], R52 ;  /* 0x0000703404004986 */ /* 0x0001e8000c101524 */
[----:B------:R4:W-:Y:S01]  /*4080*/  @P5 STG.E.U16 desc[UR36][R6.64+0x72], R53 ;  /* 0x0000723506005986 */ /* 0x0009e2000c101524 */
[----:B0-----:R-:W-:Y:S02]  /*4090*/  @P1 IMAD.MOV.U32 R4, RZ, RZ, R8 ;  /* 0x000000ffff041224 */ /* 0x001fe400078e0008 */
[----:B------:R-:W-:-:S05]  /*40a0*/  @P1 IMAD.MOV.U32 R5, RZ, RZ, R9 ;  /* 0x000000ffff051224 */ /* 0x000fca00078e0009 */
[----:B------:R4:W-:Y:S04]  /*40b0*/  @P1 STG.E.U16 desc[UR36][R4.64+0x70], R54 ;  /* 0x0000703604001986 */ /* 0x0009e8000c101524 */
[----:B------:R4:W-:Y:S02]  /*40c0*/  @P0 STG.E.U16 desc[UR36][R8.64+0x72], R55 ;  /* 0x0000723708000986 */ /* 0x0009e4000c101524 */
.L_x_96:
[----:B------:R-:W-:Y:S05]  /*40d0*/  BSYNC B0 ;  /* 0x0000000000007941 */ /* 0x000fea0003800000 */
.L_x_34:
[----:B------:R-:W-:Y:S01]  /*40e0*/  ULDC UR4, c[0x0][0xc] ;  /* 0x0000030000047ab9 */ /* 0x000fe20000000800 */
[----:B------:R-:W-:Y:S01]  /*40f0*/  ULDC UR5, c[0x0][0x10] ;  /* 0x0000040000057ab9 */ /* 0x000fe20000000800 */
[----:B------:R-:W0:Y:S01]  /*4100*/  LDC R3, c[0x0][0x14] ;  /* 0x00000500ff037b82 */ /* 0x000e220000000800 */
[----:B------:R-:W-:Y:S01]  /*4110*/  UIMAD.WIDE.U32 UR4, UR4, UR5, URZ ;  /* 0x00000005040472a5 */ /* 0x000fe2000f8e003f */
[----:B------:R-:W-:Y:S02]  /*4120*/  IMAD.MOV.U32 R61, RZ, RZ, -0x1 ;  /* 0xffffffffff3d7424 */ /* 0x000fe400078e00ff */
[----:B------:R-:W-:-:S03]  /*4130*/  IMAD.MOV.U32 R59, RZ, RZ, -0x1 ;  /* 0xffffffffff3b7424 */ /* 0x000fc600078e00ff */
[----:B0-----:R-:W-:-:S04]  /*4140*/  IMAD.WIDE.U32 R16, R3, UR4, R16 ;  /* 0x0000000403107c25 */ /* 0x001fc8000f8e0010 */
[----:B------:R-:W-:Y:S01]  /*4150*/  IMAD R3, R3, UR5, RZ ;  /* 0x0000000503037c24 */ /* 0x000fe2000f8e02ff */
[----:B------:R-:W-:Y:S02]  /*4160*/  ULDC.64 UR4, c[0x0][0x650] ;  /* 0x0001940000047ab9 */ /* 0x000fe40000000a00 */
[----:B------:R-:W-:Y:S01]  /*4170*/  ISETP.GE.U32.AND P0, PT, R16, UR4, PT ;  /* 0x0000000410007c0c */ /* 0x000fe2000bf06070 */
[--C-:B------:R-:W-:Y:S01]  /*4180*/  IMAD.IADD R17, R17, 0x1, R3.reuse ;  /* 0x0000000111117824 */ /* 0x100fe200078e0203 */
[----:B------:R-:W-:-:S04]  /*4190*/  PRMT R3, RZ, 0x7610, R3 ;  /* 0x00007610ff037816 */ /* 0x000fc80000000003 */
[----:B------:R-:W-:-:S13]  /*41a0*/  ISETP.GE.U32.AND.EX P0, PT, R17, UR5, PT, P0 ;  /* 0x0000000511007c0c */ /* 0x000fda000bf06100 */
[----:B------:R-:W-:Y:S05]  /*41b0*/  @P0 BRA `(.L_x_97) ;  /* 0x0000000400640947 */ /* 0x000fea0003800000 */
[----:B---3--:R-:W0:Y:S01]  /*41c0*/  S2R R12, SR_CTAID.X ;  /* 0x00000000000c7919 */ /* 0x008e220000002500 */
[----:B-12---:R-:W1:Y:S01]  /*41d0*/  LDC.64 R10, c[0x0][0x628] ;  /* 0x00018a00ff0a7b82 */ /* 0x006e620000000a00 */
[----:B------:R-:W-:Y:S01]  /*41e0*/  ULDC UR4, c[0x0][0x150] ;  /* 0x0000540000047ab9 */ /* 0x000fe20000000800 */
[----:B----4-:R-:W-:Y:S01]  /*41f0*/  IMAD.MOV.U32 R8, RZ, RZ, R16 ;  /* 0x000000ffff087224 */ /* 0x010fe200078e0010 */
[----:B-----5:R-:W2:Y:S01]  /*4200*/  S2R R24, SR_CTAID.Y ;  /* 0x0000000000187919 */ /* 0x020ea20000002600 */
[----:B------:R-:W-:-:S04]  /*4210*/  IMAD.MOV.U32 R9, RZ, RZ, R17 ;  /* 0x000000ffff097224 */ /* 0x000fc800078e0011 */
[----:B------:R-:W3:Y:S08]  /*4220*/  LDC R21, c[0x0][0x144] ;  /* 0x00005100ff157b82 */ /* 0x000ef00000000800 */
[----:B------:R-:W4:Y:S08]  /*4230*/  LDC R0, c[0x0][0x630] ;  /* 0x00018c00ff007b82 */ /* 0x000f300000000800 */
[----:B------:R-:W2:Y:S01]  /*4240*/  LDC.64 R14, c[0x0][0x620] ;  /* 0x00018800ff0e7b82 */ /* 0x000ea20000000a00 */
[----:B-1----:R-:W-:-:S04]  /*4250*/  ISETP.NE.U32.AND P0, PT, R10, RZ, PT ;  /* 0x000000ff0a00720c */ /* 0x002fc80003f05070 */
[----:B------:R-:W-:Y:S02]  /*4260*/  ISETP.NE.AND.EX P0, PT, R11, RZ, PT, P0 ;  /* 0x000000ff0b00720c */ /* 0x000fe40003f05300 */
[----:B0-----:R-:W-:-:S05]  /*4270*/  I2FP.F32.U32 R3, R12 ;  /* 0x0000000c00037245 */ /* 0x001fca0000201000 */
[----:B------:R-:W-:-:S04]  /*4280*/  FMUL R3, R3, UR4 ;  /* 0x0000000403037c20 */ /* 0x000fc80008400000 */
[----:B------:R0:W1:Y:S02]  /*4290*/  F2I.U32.TRUNC.NTZ R20, R3 ;  /* 0x0000000300147305 */ /* 0x000064000020f000 */
[----:B---34-:R-:W-:Y:S05]  /*42a0*/  @!P0 BRA `(.L_x_98) ;  /* 0x0000000000288947 */ /* 0x018fea0003800000 */
[----:B0-----:R-:W0:Y:S02]  /*42b0*/  LDC R3, c[0x0][0x634] ;  /* 0x00018d00ff037b82 */ /* 0x001e240000000800 */
        /* <DEDUP_REMOVED lines=9> */
.L_x_98:
[----:B------:R-:W3:Y:S01]  /*4350*/  LDC.64 R28, c[0x0][0x640] ;  /* 0x00019000ff1c7b82 */ /* 0x000ee20000000a00 */
[-CC-:B------:R-:W-:Y:S01]  /*4360*/  SHF.R.U64 R59, R8, R0.reuse, R9.reuse ;  /* 0x00000000083b7219 */ /* 0x180fe20000001209 */
[----:B-1----:R-:W-:Y:S01]  /*4370*/  IMAD.MOV R20, RZ, RZ, -R20 ;  /* 0x000000ffff147224 */ /* 0x002fe200078e0a14 */
[----:B------:R-:W-:Y:S01]  /*4380*/  SHF.R.U32.HI R0, RZ, R0, R9 ;  /* 0x00000000ff007219 */ /* 0x000fe20000011609 */
[----:B------:R-:W-:Y:S01]  /*4390*/  ULDC UR4, c[0x0][0x154] ;  /* 0x0000550000047ab9 */ /* 0x000fe20000000800 */
[----:B0-----:R-:W-:Y:S01]  /*43a0*/  IADD3 R3, P0, RZ, -R59, RZ ;  /* 0x8000003bff037210 */ /* 0x001fe20007f1e0ff */
[----:B------:R-:W-:Y:S02]  /*43b0*/  IMAD R21, R21, R20, R12 ;  /* 0x0000001415157224 */ /* 0x000fe400078e020c */
[----:B------:R-:W0:Y:S01]  /*43c0*/  LDC R6, c[0x0][0x618] ;  /* 0x00018600ff067b82 */ /* 0x000e220000000800 */
[----:B------:R-:W-:Y:S02]  /*43d0*/  IMAD.MOV.U32 R7, RZ, RZ, 0x1 ;  /* 0x00000001ff077424 */ /* 0x000fe400078e00ff */
[----:B------:R-:W-:-:S04]  /*43e0*/  IMAD.X R5, RZ, RZ, ~R0, P0 ;  /* 0x000000ffff057224 */ /* 0x000fc800000e0e00 */
[-C--:B--2---:R-:W-:Y:S01]  /*43f0*/  IMAD R0, R5, R14.reuse, RZ ;  /* 0x0000000e05007224 */ /* 0x084fe200078e02ff */
[----:B------:R-:W1:Y:S01]  /*4400*/  LDC R8, c[0x0][0x608] ;  /* 0x00018200ff087b82 */ /* 0x000e620000000800 */
[----:B------:R-:W-:-:S04]  /*4410*/  IMAD.WIDE.U32 R4, R3, R14, R16 ;  /* 0x0000000e03047225 */ /* 0x000fc800078e0010 */
[----:B------:R-:W-:Y:S01]  /*4420*/  IMAD R3, R3, R15, R0 ;  /* 0x0000000f03037224 */ /* 0x000fe200078e0200 */
[----:B------:R-:W-:Y:S02]  /*4430*/  I2FP.F32.U32 R0, R24 ;  /* 0x0000001800007245 */ /* 0x000fe40000201000 */
[----:B------:R-:W2:Y:S01]  /*4440*/  LDC R26, c[0x0][0x658] ;  /* 0x00019600ff1a7b82 */ /* 0x000ea20000000800 */
[----:B------:R-:W-:Y:S01]  /*4450*/  IMAD.IADD R3, R5, 0x1, R3 ;  /* 0x0000000105037824 */ /* 0x000fe200078e0203 */
[----:B---3--:R-:W-:Y:S01]  /*4460*/  ISETP.NE.U32.AND P0, PT, R28, RZ, PT ;  /* 0x000000ff1c00720c */ /* 0x008fe20003f05070 */
[----:B------:R-:W-:Y:S01]  /*4470*/  FMUL R0, R0, UR4 ;  /* 0x0000000400007c20 */ /* 0x000fe20008400000 */
[----:B------:R-:W-:Y:S02]  /*4480*/  IMAD.MOV.U32 R5, RZ, RZ, -0x1 ;  /* 0xffffffffff057424 */ /* 0x000fe400078e00ff */
[----:B------:R-:W-:Y:S01]  /*4490*/  ISETP.NE.AND.EX P0, PT, R29, RZ, PT, P0 ;  /* 0x000000ff1d00720c */ /* 0x000fe20003f05300 */
[----:B------:R3:W4:Y:S01]  /*44a0*/  F2I.U32.TRUNC.NTZ R13, R0 ;  /* 0x00000000000d7305 */ /* 0x000722000020f000 */
[----:B------:R-:W3:Y:S01]  /*44b0*/  LDC R15, c[0x0][0x148] ;  /* 0x00005200ff0f7b82 */ /* 0x000ee20000000800 */
[----:B0-----:R-:W-:-:S02]  /*44c0*/  SHF.R.U64 R12, R4, R6, R3 ;  /* 0x00000006040c7219 */ /* 0x001fc40000001203 */
[----:B------:R-:W-:-:S05]  /*44d0*/  SHF.R.U32.HI R3, RZ, R6, R3 ;  /* 0x00000006ff037219 */ /* 0x000fca0000011603 */
[----:B------:R-:W0:Y:S01]  /*44e0*/  LDC R20, c[0x0][0x600] ;  /* 0x00018000ff147b82 */ /* 0x000e220000000800 */
[-CC-:B-1----:R-:W-:Y:S02]  /*44f0*/  SHF.R.U64 R10, R12, R8.reuse, R3.reuse ;  /* 0x000000080c0a7219 */ /* 0x182fe40000001203 */
[----:B------:R-:W-:-:S05]  /*4500*/  SHF.R.U32.HI R3, RZ, R8, R3 ;  /* 0x00000008ff037219 */ /* 0x000fca0000011603 */
[----:B------:R-:W1:Y:S01]  /*4510*/  LDC R27, c[0x0][0x648] ;  /* 0x00019200ff1b7b82 */ /* 0x000e620000000800 */
[-C--:B--2---:R-:W-:Y:S02]  /*4520*/  SHF.L.U32 R4, R5, R26.reuse, RZ ;  /* 0x0000001a05047219 */ /* 0x084fe400000006ff */
[-CC-:B------:R-:W-:Y:S02]  /*4530*/  SHF.R.U64 R14, R10, R26.reuse, R3.reuse ;  /* 0x0000001a0a0e7219 */ /* 0x180fe40000001203 */
[----:B------:R-:W-:Y:S02]  /*4540*/  SHF.R.U32.HI R5, RZ, R26, R3 ;  /* 0x0000001aff057219 */ /* 0x000fe40000011603 */
[----:B------:R-:W-:Y:S01]  /*4550*/  LOP3.LUT R25, RZ, R4, RZ, 0x33, !PT ;  /* 0x00000004ff197212 */ /* 0x000fe200078e33ff */
[----:B------:R-:W2:Y:S01]  /*4560*/  LDC R30, c[0x0][0x638] ;  /* 0x00018e00ff1e7b82 */ /* 0x000ea20000000800 */
[----:B------:R-:W-:Y:S01]  /*4570*/  SHF.L.U32 R26, R7, R26, RZ ;  /* 0x0000001a071a7219 */ /* 0x000fe200000006ff */
[----:B------:R-:W-:-:S06]  /*4580*/  IMAD.MOV.U32 R4, RZ, RZ, R14 ;  /* 0x000000ffff047224 */ /* 0x000fcc00078e000e */
[----:B------:R-:W0:Y:S01]  /*4590*/  LDC R31, c[0x0][0x610] ;  /* 0x00018400ff1f7b82 */ /* 0x000e220000000800 */
[----:B----4-:R-:W-:Y:S05]  /*45a0*/  @!P0 BRA `(.L_x_99) ;  /* 0x0000000000288947 */ /* 0x010fea0003800000 */
        /* <DEDUP_REMOVED lines=10> */
.L_x_99:
[----:B------:R-:W-:Y:S01]  /*4650*/  ISETP.NE.AND P0, PT, R2, 0x1, PT ;  /* 0x000000010200780c */ /* 0x000fe20003f05270 */
[----:B0-----:R-:W-:Y:S01]  /*4660*/  VIADD R7, R20, 0xffffffff ;  /* 0xffffffff14077836 */ /* 0x001fe20000000000 */
[----:B-1-3--:R-:W-:Y:S01]  /*4670*/  SHF.R.U64 R0, R4, R27, R5 ;  /* 0x0000001b04007219 */ /* 0x00afe20000001205 */
[----:B------:R-:W-:Y:S01]  /*4680*/  IMAD.MOV R13, RZ, RZ, -R13 ;  /* 0x000000ffff0d7224 */ /* 0x000fe200078e0a0d */
[----:B------:R-:W-:Y:S01]  /*4690*/  LOP3.LUT R5, R10, R25, RZ, 0xc0, !PT ;  /* 0x000000190a057212 */ /* 0x000fe200078ec0ff */
[----:B------:R-:W-:Y:S01]  /*46a0*/  IMAD.MOV.U32 R4, RZ, RZ, 0x1 ;  /* 0x00000001ff047424 */ /* 0x000fe200078e00ff */
[----:B------:R-:W-:Y:S01]  /*46b0*/  LOP3.LUT R12, R12, R7, RZ, 0xc0, !PT ;  /* 0x000000070c0c7212 */ /* 0x000fe200078ec0ff */
[----:B------:R-:W-:Y:S02]  /*46c0*/  IMAD.MOV R3, RZ, RZ, -R0 ;  /* 0x000000ffff037224 */ /* 0x000fe400078e0a00 */
[----:B------:R-:W-:Y:S02]  /*46d0*/  IMAD R0, R26, R0, R5 ;  /* 0x000000001a007224 */ /* 0x000fe400078e0205 */
[----:B--2---:R-:W-:-:S02]  /*46e0*/  IMAD R3, R3, R30, R14 ;  /* 0x0000001e03037224 */ /* 0x004fc400078e020e */
[----:B------:R-:W-:Y:S02]  /*46f0*/  @P0 IMAD R21, R15, R13, R24 ;  /* 0x0000000d0f150224 */ /* 0x000fe400078e0218 */
[----:B------:R-:W-:Y:S01]  /*4700*/  IMAD R5, R3, R20, R12 ;  /* 0x0000001403057224 */ /* 0x000fe200078e020c */
[----:B------:R-:W-:Y:S01]  /*4710*/  PRMT R3, R4, 0x7610, R3 ;  /* 0x0000761004037816 */ /* 0x000fe20000000003 */
[----:B------:R-:W-:-:S05]  /*4720*/  IMAD R0, R0, R31, R21 ;  /* 0x0000001f00007224 */ /* 0x000fca00078e0215 */
[----:B------:R-:W-:Y:S02]  /*4730*/  SEL R61, R5, R0, !P0 ;  /* 0x00000000053d7207 */ /* 0x000fe40004000000 */
[----:B------:R-:W-:-:S07]  /*4740*/  SEL R0, R0, R5, !P0 ;  /* 0x0000000500007207 */ /* 0x000fce0004000000 */
.L_x_97:
[----:B------:R-:W-:Y:S01]  /*4750*/  LOP3.LUT P0, RZ, R3, 0xff, RZ, 0xc0, !PT ;  /* 0x000000ff03ff7812 */ /* 0x000fe2000780c0ff */
[----:B------:R-:W-:-:S12]  /*4760*/  IMAD.MOV.U32 R60, RZ, RZ, R0 ;  /* 0x000000ffff3c7224 */ /* 0x000fd800078e0000 */
[----:B------:R-:W-:Y:S05]  /*4770*/  @P0 BRA `(.L_x_100) ;  /* 0xffffffc800940947 */ /* 0x000fea000383ffff */
[----:B------:R-:W-:Y:S05]  /*4780*/  EXIT ;  /* 0x000000000000794d */ /* 0x000fea0003800000 */
.L_x_7:
[----:B0-----:R-:W-:Y:S01]  /*4790*/  ULDC.64 UR4, c[0x0][0x650] ;  /* 0x0001940000047ab9 */ /* 0x001fe20000000a00 */
        /* <DEDUP_REMOVED lines=25> */
.L_x_102:
[----:B------:R-:W0:Y:S01]  /*4930*/  LDC.64 R28, c[0x0][0x640] ;  /* 0x00019000ff1c7b82 */ /* 0x000e220000000a00 */
[-CC-:B------:R-:W-:Y:S01]  /*4940*/  SHF.R.U64 R22, R12, R6.reuse, R13.reuse ;  /* 0x000000060c167219 */ /* 0x180fe2000000120d */
[----:B------:R-:W-:Y:S01]  /*4950*/  IMAD.MOV.U32 R30, RZ, RZ, 0x1 ;  /* 0x00000001ff1e7424 */ /* 0x000fe200078e00ff */
[----:B------:R-:W-:Y:S02]  /*4960*/  SHF.R.U32.HI R6, RZ, R6, R13 ;  /* 0x00000006ff067219 */ /* 0x000fe4000001160d */
        /* <DEDUP_REMOVED lines=8> */
[----:B------:R-:W-:Y:S01]  /*49f0*/  IMAD.IADD R9, R9, 0x1, R11 ;  /* 0x0000000109097824 */ /* 0x000fe200078e020b */
[----:B0-----:R-:W-:-:S04]  /*4a00*/  ISETP.NE.U32.AND P0, PT, R28, RZ, PT ;  /* 0x000000ff1c00720c */ /* 0x001fc80003f05070 */
[----:B------:R-:W-:Y:S02]  /*4a10*/  ISETP.NE.AND.EX P0, PT, R29, RZ, PT, P0 ;  /* 0x000000ff1d00720c */ /* 0x000fe40003f05300 */
[----:B------:R-:W0:Y:S01]  /*4a20*/  LDC R20, c[0x0][0x600] ;  /* 0x00018000ff147b82 */ /* 0x000e220000000800 */
[-CC-:B-1----:R-:W-:Y:S01]  /*4a30*/  SHF.R.U64 R14, R8, R10.reuse, R9.reuse ;  /* 0x0000000a080e7219 */ /* 0x182fe20000001209 */
[----:B------:R-:W-:Y:S01]  /*4a40*/  IMAD.MOV.U32 R8, RZ, RZ, -0x1 ;  /* 0xffffffffff087424 */ /* 0x000fe200078e00ff */
[----:B------:R-:W-:-:S05]  /*4a50*/  SHF.R.U32.HI R9, RZ, R10, R9 ;  /* 0x0000000aff097219 */ /* 0x000fca0000011609 */
[----:B------:R-:W1:Y:S01]  /*4a60*/  LDC R24, c[0x0][0x648] ;  /* 0x00019200ff187b82 */ /* 0x000e620000000800 */
[-CC-:B--2---:R-:W-:Y:S02]  /*4a70*/  SHF.R.U64 R23, R14, R12.reuse, R9.reuse ;  /* 0x0000000c0e177219 */ /* 0x184fe40000001209 */
[----:B------:R-:W-:-:S05]  /*4a80*/  SHF.R.U32.HI R6, RZ, R12, R9 ;  /* 0x0000000cff067219 */ /* 0x000fca0000011609 */
[----:B------:R-:W2:Y:S01]  /*4a90*/  LDC R26, c[0x0][0x638] ;  /* 0x00018e00ff1a7b82 */ /* 0x000ea20000000800 */
[-C--:B---3--:R-:W-:Y:S02]  /*4aa0*/  SHF.L.U32 R8, R8, R27.reuse, RZ ;  /* 0x0000001b08087219 */ /* 0x088fe400000006ff */
[-CC-:B------:R-:W-:Y:S02]  /*4ab0*/  SHF.R.U64 R25, R23, R27.reuse, R6.reuse ;  /* 0x0000001b17197219 */ /* 0x180fe40000001206 */
[----:B------:R-:W-:Y:S02]  /*4ac0*/  LOP3.LUT R32, RZ, R8, RZ, 0x33, !PT ;  /* 0x00000008ff207212 */ /* 0x000fe400078e33ff */
[----:B------:R-:W-:Y:S01]  /*4ad0*/  SHF.R.U32.HI R9, RZ, R27, R6 ;  /* 0x0000001bff097219 */ /* 0x000fe20000011606 */
[----:B------:R-:W3:Y:S01]  /*4ae0*/  LDC R31, c[0x0][0x610] ;  /* 0x00018400ff1f7b82 */ /* 0x000ee20000000800 */
[----:B------:R-:W-:Y:S01]  /*4af0*/  IMAD.MOV.U32 R8, RZ, RZ, R25 ;  /* 0x000000ffff087224 */ /* 0x000fe200078e0019 */
[----:B------:R-:W-:Y:S06]  /*4b00*/  @!P0 BRA `(.L_x_103) ;  /* 0x0000000000288947 */ /* 0x000fec0003800000 */
        /* <DEDUP_REMOVED lines=10> */
.L_x_103:
[----:B------:R-:W-:Y:S01]  /*4bb0*/  ISETP.NE.AND P0, PT, R2, 0x1, PT ;  /* 0x000000010200780c */ /* 0x000fe20003f05270 */
[----:B------:R-:W-:Y:S01]  /*4bc0*/  IMAD.MOV.U32 R13, RZ, RZ, R22 ;  /* 0x000000ffff0d7224 */ /* 0x000fe200078e0016 */
[----:B-1----:R-:W-:Y:S01]  /*4bd0*/  SHF.R.U64 R6, R8, R24, R9 ;  /* 0x0000001808067219 */ /* 0x002fe20000001209 */
[----:B0-----:R-:W-:Y:S01]  /*4be0*/  VIADD R9, R20, 0xffffffff ;  /* 0xffffffff14097836 */ /* 0x001fe20000000000 */
[----:B------:R-:W-:Y:S02]  /*4bf0*/  SHF.L.U32 R30, R30, R27, RZ ;  /* 0x0000001b1e1e7219 */ /* 0x000fe400000006ff */
[----:B------:R-:W-:Y:S01]  /*4c00*/  LOP3.LUT R5, R23, R32, RZ, 0xc0, !PT ;  /* 0x0000002017057212 */ /* 0x000fe200078ec0ff */
[----:B------:R-:W-:-:S04]  /*4c10*/  IMAD.MOV R8, RZ, RZ, -R6 ;  /* 0x000000ffff087224 */ /* 0x000fc800078e0a06 */
[----:B------:R-:W-:Y:S01]  /*4c20*/  IMAD R6, R30, R6, R5 ;  /* 0x000000061e067224 */ /* 0x000fe200078e0205 */
[----:B------:R-:W-:Y:S01]  /*4c30*/  LOP3.LUT R5, R14, R9, RZ, 0xc0, !PT ;  /* 0x000000090e057212 */ /* 0x000fe200078ec0ff */
[----:B------:R-:W-:Y:S02]  /*4c40*/  @P0 IMAD R3, R7, R21, R4 ;  /* 0x0000001507030224 */ /* 0x000fe400078e0204 */
[----:B--2---:R-:W-:Y:S02]  /*4c50*/  IMAD R4, R8, R26, R25 ;  /* 0x0000001a08047224 */ /* 0x004fe400078e0219 */
[----:B---3--:R-:W-:Y:S02]  /*4c60*/  IMAD R3, R6, R31, R3 ;  /* 0x0000001f06037224 */ /* 0x008fe400078e0203 */
[----:B------:R-:W-:Y:S02]  /*4c70*/  IMAD R4, R4, R20, R5 ;  /* 0x0000001404047224 */ /* 0x000fe400078e0205 */
[----:B------:R-:W-:-:S03]  /*4c80*/  IMAD.MOV.U32 R6, RZ, RZ, 0x1 ;  /* 0x00000001ff067424 */ /* 0x000fc600078e00ff */
[----:B------:R-:W-:Y:S02]  /*4c90*/  SEL R20, R4, R3, !P0 ;  /* 0x0000000304147207 */ /* 0x000fe40004000000 */
[----:B------:R-:W-:-:S07]  /*4ca0*/  SEL R11, R3, R4, !P0 ;  /* 0x00000004030b7207 */ /* 0x000fce0004000000 */
.L_x_101:
[----:B------:R-:W-:-:S08]  /*4cb0*/  NOP ;  /* 0x0000000000007918 */ /* 0x000fd00000000000 */
[----:B------:R-:W0:-:S00]  /*4cc0*/  USETMAXREG.DEALLOC.CTAPOOL 0x28 ;  /* 0x00000028000079c8 */ /* 0x000e0000080e0500 */
[----:B0-----:R-:W-:-:S13]  /*4cd0*/  ISETP.NE.AND P0, PT, R0, RZ, PT ;  /* 0x000000ff0000720c */ /* 0x001fda0003f05270 */
[----:B------:R-:W-:Y:S05]  /*4ce0*/  @P0 EXIT ;  /* 0x000000000000094d */ /* 0x000fea0003800000 */
[----:B------:R-:W-:Y:S01]  /*4cf0*/  LOP3.LUT P0, RZ, R6, 0xff, RZ, 0xc0, !PT ;  /* 0x000000ff06ff7812 */ /* 0x000fe2000780c0ff */
[----:B------:R-:W-:Y:S02]  /*4d00*/  IMAD.MOV.U32 R0, RZ, RZ, 0x1 ;  /* 0x00000001ff007424 */ /* 0x000fe400078e00ff */
[----:B------:R-:W-:-:S10]  /*4d10*/  IMAD.MOV.U32 R12, RZ, RZ, RZ ;  /* 0x000000ffff0c7224 */ /* 0x000fd400078e00ff */
[----:B------:R-:W-:Y:S05]  /*4d20*/  @!P0 BRA `(.L_x_104) ;  /* 0x0000000c007c8947 */ /* 0x000fea0003800000 */
[----:B------:R-:W0:Y:S01]  /*4d30*/  LDC R0, c[0x0][0x28c] ;  /* 0x0000a300ff007b82 */ /* 0x000e220000000800 */
[----:B------:R-:W-:Y:S01]  /*4d40*/  ULDC UR5, c[0x0][0x658] ;  /* 0x0001960000057ab9 */ /* 0x000fe20000000800 */
[----:B------:R-:W-:Y:S01]  /*4d50*/  UMOV UR11, 0xffffffff ;  /* 0xffffffff000b7882 */ /* 0x000fe20000000000 */
[----:B------:R-:W-:Y:S01]  /*4d60*/  UMOV UR15, 0x1 ;  /* 0x00000001000f7882 */ /* 0x000fe20000000000 */
[----:B------:R-:W-:Y:S01]  /*4d70*/  USHF.L.U32 UR11, UR11, UR5, URZ ;  /* 0x000000050b0b7299 */ /* 0x000fe2000800063f */
[----:B------:R-:W-:Y:S01]  /*4d80*/  BSSY B0, `(.L_x_104) ;  /* 0x00000d9000007945 */ /* 0x000fe20003800000 */
[----:B------:R-:W-:Y:S01]  /*4d90*/  ULDC UR9, c[0x0][0xc] ;  /* 0x0000030000097ab9 */ /* 0x000fe20000000800 */
[----:B------:R-:W-:Y:S01]  /*4da0*/  ULDC UR14, c[0x0][0x10] ;  /* 0x00000400000e7ab9 */ /* 0x000fe20000000800 */
[----:B------:R-:W1:Y:S01]  /*4db0*/  S2UR UR8, SR_CgaCtaId ;  /* 0x00000000000879c3 */ /* 0x000e620000008800 */
[----:B------:R-:W-:Y:S01]  /*4dc0*/  ULOP3.LUT UR13, URZ, UR11, URZ, 0x33, !UPT ;  /* 0x0000000b3f0d7292 */ /* 0x000fe2000f8e333f */
[----:B------:R-:W-:Y:S01]  /*4dd0*/  IMAD.MOV.U32 R10, RZ, RZ, 0x1 ;  /* 0x00000001ff0a7424 */ /* 0x000fe200078e00ff */
[----:B------:R-:W-:Y:S01]  /*4de0*/  LOP3.LUT R9, R19, 0x2, RZ, 0xfc, !PT ;  /* 0x0000000213097812 */ /* 0x000fe200078efcff */
[----:B------:R-:W-:Y:S01]  /*4df0*/  IMAD.MOV.U32 R12, RZ, RZ, RZ ;  /* 0x000000ffff0c7224 */ /* 0x000fe200078e00ff */
[----:B------:R-:W-:Y:S01]  /*4e00*/  ULDC UR4, c[0x0][0x600] ;  /* 0x0001800000047ab9 */ /* 0x000fe20000000800 */
[----:B------:R-:W-:Y:S01]  /*4e10*/  UMOV UR18, 0x5 ;  /* 0x0000000500127882 */ /* 0x000fe20000000000 */
[----:B------:R-:W-:-:S02]  /*4e20*/  UIADD3 UR4, UR4, -0x1, URZ ;  /* 0xffffffff04047890 */ /* 0x000fc4000fffe03f */
[----:B------:R-:W-:Y:S01]  /*4e30*/  USHF.L.U32 UR5, UR15, UR5, URZ ;  /* 0x000000050f057299 */ /* 0x000fe2000800063f */
[----:B------:R-:W-:Y:S01]  /*4e40*/  ULDC.64 UR28, c[0x0][0x198] ;  /* 0x00006600001c7ab9 */ /* 0x000fe20000000a00 */
[----:B0-----:R-:W-:-:S05]  /*4e50*/  VIADD R0, R0, 0x1f ;  /* 0x0000001f00007836 */ /* 0x001fca0000000000 */
[----:B------:R-:W-:Y:S01]  /*4e60*/  SHF.R.S32.HI R3, RZ, 0x1f, R0 ;  /* 0x0000001fff037819 */ /* 0x000fe20000011400 */
[----:B-1----:R-:W-:-:S03]  /*4e70*/  ULOP3.LUT UR10, UR8, 0x1, URZ, 0xc0, !UPT ;  /* 0x00000001080a7892 */ /* 0x002fc6000f8ec03f */
[----:B------:R-:W-:Y:S01]  /*4e80*/  LEA.HI R3, R3, R0, RZ, 0x5 ;  /* 0x0000000003037211 */ /* 0x000fe200078f28ff */
[----:B------:R-:W-:Y:S01]  /*4e90*/  USHF.R.U32.HI UR25, URZ, 0x1, UR8 ;  /* 0x000000013f197899 */ /* 0x000fe20008011608 */
[----:B------:R-:W-:Y:S01]  /*4ea0*/  IMAD.MOV.U32 R0, RZ, RZ, 0x1 ;  /* 0x00000001ff007424 */ /* 0x000fe200078e00ff */
[----:B------:R-:W-:Y:S01]  /*4eb0*/  USHF.L.U32 UR6, UR8, 0x5, URZ ;  /* 0x0000000508067899 */ /* 0x000fe2000800063f */
[----:B------:R-:W-:Y:S01]  /*4ec0*/  SHF.R.S32.HI R3, RZ, 0x5, R3 ;  /* 0x00000005ff037819 */ /* 0x000fe20000011403 */
[----:B------:R-:W-:Y:S02]  /*4ed0*/  USHF.L.U32 UR7, UR8, 0xa, URZ ;  /* 0x0000000a08077899 */ /* 0x000fe4000800063f */
[----:B------:R-:W-:Y:S02]  /*4ee0*/  ULOP3.LUT UR8, UR8, 0xfffffffe, URZ, 0xc0, !UPT ;  /* 0xfffffffe08087892 */ /* 0x000fe4000f8ec03f */
[----:B------:R-:W-:Y:S01]  /*4ef0*/  UISETP.GT.U32.AND UP0, UPT, UR10, 0xffff, UPT ;  /* 0x0000ffff0a00788c */ /* 0x000fe2000bf04070 */
[----:B------:R-:W-:Y:S01]  /*4f00*/  VIADD R8, R3, 0x1 ;  /* 0x0000000103087836 */ /* 0x000fe20000000000 */
[----:B------:R-:W-:-:S02]  /*4f10*/  USHF.L.U32 UR11, UR15, UR8, URZ ;  /* 0x000000080f0b7299 */ /* 0x000fc4000800063f */
[----:B------:R-:W-:Y:S02]  /*4f20*/  ULOP3.LUT UR12, UR8, 0x1, URZ, 0xfc, !UPT ;  /* 0x00000001080c7892 */ /* 0x000fe4000f8efc3f */
[----:B------:R-:W-:Y:S02]  /*4f30*/  UIMAD.WIDE.U32 UR8, UR9, UR14, URZ ;  /* 0x0000000e090872a5 */ /* 0x000fe4000f8e003f */
[----:B------:R-:W-:Y:S01]  /*4f40*/  USEL UR10, UR10, 0xffff, !UP0 ;  /* 0x0000ffff0a0a7887 */ /* 0x000fe2000c000000 */
[----:B------:R-:W-:Y:S01]  /*4f50*/  ULDC UR14, c[0x0][0x14] ;  /* 0x00000500000e7ab9 */ /* 0x000fe20000000800 */
[----:B------:R-:W-:Y:S02]  /*4f60*/  USHF.L.U32 UR12, UR15, UR12, URZ ;  /* 0x0000000c0f0c7299 */ /* 0x000fe4000800063f */
[----:B------:R-:W-:Y:S02]  /*4f70*/  UIMAD.WIDE.U32 UR26, UR8, UR14, URZ ;  /* 0x0000000e081a72a5 */ /* 0x000fe4000f8e003f */
[----:B------:R-:W-:-:S02]  /*4f80*/  UIMAD UR21, UR9, UR14, URZ ;  /* 0x0000000e091572a4 */ /* 0x000fc4000f8e023f */
[----:B------:R-:W-:Y:S02]  /*4f90*/  ULOP3.LUT UR10, UR10, 0xffff, URZ, 0xc0, !UPT ;  /* 0x0000ffff0a0a7892 */ /* 0x000fe4000f8ec03f */
[----:B------:R-:W-:Y:S02]  /*4fa0*/  ULOP3.LUT UR6, UR6, 0x20, URZ, 0xc0, !UPT ;  /* 0x0000002006067892 */ /* 0x000fe4000f8ec03f */
[----:B------:R-:W-:Y:S02]  /*4fb0*/  ULOP3.LUT UR7, UR7, 0x400, URZ, 0xc0, !UPT ;  /* 0x0000040007077892 */ /* 0x000fe4000f8ec03f */
[----:B------:R-:W-:Y:S02]  /*4fc0*/  ULOP3.LUT UR19, UR11, UR12, URZ, 0xfc, !UPT ;  /* 0x0000000c0b137292 */ /* 0x000fe4000f8efc3f */
[----:B------:R-:W-:Y:S02]  /*4fd0*/  UIADD3 UR21, UR27, UR21, URZ ;  /* 0x000000151b157290 */ /* 0x000fe4000fffe03f */
[----:B------:R-:W-:-:S12]  /*4fe0*/  USHF.L.U32 UR18, UR18, UR10, URZ ;  /* 0x0000000a12127299 */ /* 0x000fd8000800063f */
.L_x_115:
[----:B------:R-:W-:-:S03]  /*4ff0*/  UMOV UR8, 0xffffffff ;  /* 0xffffffff00087882 */ /* 0x000fc60000000000 */
[----:B------:R-:W-:Y:S05]  /*5000*/  BRA.DIV UR8, `(.L_x_105) ;  /* 0x0000000e08887947 */ /* 0x000fea000b800000 */
[----:B------:R-:W-:-:S13]  /*5010*/  ELECT P6, URZ, PT ;  /* 0x00000000003f782f */ /* 0x000fda00038c0000 */
.L_x_125:
[----:B------:R-:W0:Y:S01]  /*5020*/  LDC R4, c[0x0][0x28c] ;  /* 0x0000a300ff047b82 */ /* 0x000e220000000800 */
[----:B------:R-:W-:Y:S01]  /*5030*/  BSSY B1, `(.L_x_106) ;  /* 0x000003c000017945 */ /* 0x000fe20003800000 */
[----:B0-----:R-:W-:-:S13]  /*5040*/  ISETP.LT.OR P6, PT, R4, 0x1, !P6 ;  /* 0x000000010400780c */ /* 0x001fda00077c1670 */
[----:B------:R-:W-:Y:S05]  /*5050*/  @P6 BRA `(.L_x_107) ;  /* 0x0000000000e46947 */ /* 0x000fea0003800000 */
[----:B------:R-:W-:Y:S01]  /*5060*/  LEA R11, R11, UR25, 0x1 ;  /* 0x000000190b0b7c11 */ /* 0x000fe2000f8e08ff */
[----:B------:R-:W-:Y:S01]  /*5070*/  IMAD.MOV.U32 R21, RZ, RZ, RZ ;  /* 0x000000ffff157224 */ /* 0x000fe200078e00ff */
[----:B------:R-:W-:Y:S01]  /*5080*/  LEA R20, R20, UR6, 0x6 ;  /* 0x0000000614147c11 */ /* 0x000fe2000f8e30ff */
[----:B------:R-:W-:Y:S02]  /*5090*/  IMAD.MOV.U32 R4, RZ, RZ, R8 ;  /* 0x000000ffff047224 */ /* 0x000fe400078e0008 */
[----:B------:R-:W-:Y:S02]  /*50a0*/  IMAD.MOV.U32 R5, RZ, RZ, R0 ;  /* 0x000000ffff057224 */ /* 0x000fe400078e0000 */
[----:B------:R-:W-:Y:S02]  /*50b0*/  IMAD.MOV.U32 R6, RZ, RZ, R12 ;  /* 0x000000ffff067224 */ /* 0x000fe400078e000c */
[----:B------:R-:W-:-:S07]  /*50c0*/  IMAD.SHL.U32 R15, R11, 0x40, RZ ;  /* 0x000000400b0f7824 */ /* 0x000fce00078e00ff */
.L_x_110:
[----:B------:R-:W0:Y:S01]  /*50d0*/  S2R R14, SR_CgaCtaId ;  /* 0x00000000000e7919 */ /* 0x000e220000008800 */
[----:B------:R-:W-:Y:S02]  /*50e0*/  MOV R7, 0x400 ;  /* 0x0000040000077802 */ /* 0x000fe40000000f00 */
[----:B------:R-:W-:-:S13]  /*50f0*/  LOP3.LUT P1, RZ, R18, 0x7f, RZ, 0xc0, !PT ;  /* 0x0000007f12ff7812 */ /* 0x000fda000782c0ff */
[----:B------:R-:W1:Y:S01]  /*5100*/  @!P1 LDC R11, c[0x0][0x500] ;  /* 0x00014000ff0b9b82 */ /* 0x000e620000000800 */
[----:B0-----:R-:W-:Y:S02]  /*5110*/  LEA R22, R14, R7, 0x18 ;  /* 0x000000070e167211 */ /* 0x001fe400078ec0ff */
[----:B------:R-:W-:-:S03]  /*5120*/  SHF.L.U32 R7, R5, 0x1f, RZ ;  /* 0x0000001f05077819 */ /* 0x000fc600000006ff */
[----:B------:R-:W-:-:S04]  /*5130*/  IMAD R14, R6, 0x8, R22 ;  /* 0x00000008060e7824 */ /* 0x000fc800078e0216 */
[----:B------:R-:W0:Y:S02]  /*5140*/  SYNCS.PHASECHK.TRANS64.TRYWAIT P0, [R14+URZ+0x18], R7 ;  /* 0x000018070e0075a7 */ /* 0x000e24000800017f */
[----:B01----:R-:W-:Y:S05]  /*5150*/  @!P0 BRA `(.L_x_108) ;  /* 0x0000000c00548947 */ /* 0x003fea0003800000 */
.L_x_126:
[----:B0-----:R-:W-:Y:S01]  /*5160*/  PRMT R7, R9, 0x9910, RZ ;  /* 0x0000991009077816 */ /* 0x001fe200000000ff */
[----:B------:R0:W-:Y:S03]  /*5170*/  @!P1 SYNCS.ARRIVE.TRANS64 RZ, [R14+URZ], R11 ;  /* 0x0000000b0eff99a7 */ /* 0x0001e6000800003f */
[----:B------:R-:W-:-:S13]  /*5180*/  ISETP.NE.AND P0, PT, R7, 0x2, PT ;  /* 0x000000020700780c */ /* 0x000fda0003f05270 */
[----:B0-----:R-:W-:Y:S05]  /*5190*/  @P0 BRA `(.L_x_109) ;  /* 0x0000000000040947 */ /* 0x001fea0003800000 */
[----:B------:R-:W-:Y:S01]  /*51a0*/  BPT.TRAP 0x1 ;  /* 0x000000040000795c */ /* 0x000fe20000300000 */
.L_x_109:
[----:B------:R-:W-:Y:S01]  /*51b0*/  LEA R7, R6, UR25, 0x1 ;  /* 0x0000001906077c11 */ /* 0x000fe2000f8e08ff */
[----:B------:R-:W-:Y:S01]  /*51c0*/  VIADD R4, R4, 0xffffffff ;  /* 0xffffffff04047836 */ /* 0x000fe20000000000 */
[----:B------:R-:W-:Y:S01]  /*51d0*/  R2UR UR23, R15 ;  /* 0x000000000f1772ca */ /* 0x000fe200000e0000 */
[----:B------:R-:W-:Y:S01]  /*51e0*/  UIADD3 UR14, UP0, UR28, 0xf0, URZ ;  /* 0x000000f01c0e7890 */ /* 0x000fe2000ff1e03f */
[----:B------:R-:W-:Y:S01]  /*51f0*/  R2UR UR9, R14 ;  /* 0x000000000e0972ca */ /* 0x000fe200000e0000 */
[----:B------:R-:W-:Y:S01]  /*5200*/  IMAD.SHL.U32 R7, R7, 0x800, RZ ;  /* 0x0000080007077824 */ /* 0x000fe200078e00ff */
[----:B------:R-:W-:Y:S01]  /*5210*/  R2UR UR10, R21 ;  /* 0x00000000150a72ca */ /* 0x000fe200000e0000 */
[----:B------:R-:W-:Y:S01]  /*5220*/  UIADD3 UR32, UP1, UR28, 0x1f0, URZ ;  /* 0x000001f01c207890 */ /* 0x000fe2000ff3e03f */
[----:B------:R-:W-:Y:S01]  /*5230*/  R2UR UR12, R13 ;  /* 0x000000000d0c72ca */ /* 0x000fe200000e0000 */
[--C-:B------:R-:W-:Y:S01]  /*5240*/  IMAD R11, R7, 0x2, R22.reuse ;  /* 0x00000002070b7824 */ /* 0x100fe200078e0216 */
[----:B------:R-:W-:Y:S01]  /*5250*/  LEA R7, R6, UR7, 0xb ;  /* 0x0000000706077c11 */ /* 0x000fe2000f8e58ff */
[----:B------:R-:W-:Y:S01]  /*5260*/  UIADD3.X UR15, URZ, UR29, URZ, UP0, !UPT ;  /* 0x0000001d3f0f7290 */ /* 0x000fe200087fe43f */
[----:B------:R-:W-:Y:S01]  /*5270*/  R2UR UR24, R20 ;  /* 0x00000000141872ca */ /* 0x000fe200000e0000 */
[----:B------:R-:W-:Y:S01]  /*5280*/  UPRMT UR20, URZ, 0x5410, UR18 ;  /* 0x000054103f147896 */ /* 0x000fe20008000012 */
[----:B------:R-:W-:Y:S01]  /*5290*/  R2UR UR8, R11 ;  /* 0x000000000b0872ca */ /* 0x000fe200000e0000 */
[----:B------:R-:W-:Y:S01]  /*52a0*/  IMAD R7, R7, 0x2, R22 ;  /* 0x0000000207077824 */ /* 0x000fe200078e0216 */
[----:B------:R-:W-:Y:S01]  /*52b0*/  ISETP.GT.AND P1, PT, R4, 0x1, PT ;  /* 0x000000010400780c */ /* 0x000fe20003f24270 */
[----:B------:R-:W-:Y:S01]  /*52c0*/  VIADD R6, R6, 0x1 ;  /* 0x0000000106067836 */ /* 0x000fe20000000000 */
[----:B------:R-:W-:Y:S01]  /*52d0*/  UPRMT UR30, URZ, 0x5410, UR19 ;  /* 0x000054103f1e7896 */ /* 0x000fe20008000013 */
[----:B------:R-:W-:Y:S01]  /*52e0*/  VIADD R21, R21, 0x20 ;  /* 0x0000002015157836 */ /* 0x000fe20000000000 */
[----:B------:R-:W-:Y:S01]  /*52f0*/  R2UR UR11, R7 ;  /* 0x00000000070b72ca */ /* 0x000fe200000e0000 */
[----:B------:R-:W-:Y:S01]  /*5300*/  UIADD3.X UR33, URZ, UR29, URZ, UP1, !UPT ;  /* 0x0000001d3f217290 */ /* 0x000fe20008ffe43f */
[----:B------:R-:W-:Y:S01]  /*5310*/  ISETP.NE.AND P0, PT, R6, 0x3, PT ;  /* 0x000000030600780c */ /* 0x000fe20003f05270 */
[----:B------:R-:W-:Y:S01]  /*5320*/  UMOV UR16, 0x0 ;  /* 0x0000000000107882 */ /* 0x000fe20000000000 */
[----:B------:R-:W-:-:S02]  /*5330*/  UMOV UR17, 0x10000000 ;  /* 0x1000000000117882 */ /* 0x000fc40000000000 */
[----:B------:R-:W-:Y:S01]  /*5340*/  SEL R14, RZ, 0x1, P0 ;  /* 0x00000001ff0e7807 */ /* 0x000fe20000000000 */
[----:B------:R-:W-:Y:S01]  /*5350*/  UIADD3 UR8, UR8, 0x100, URZ ;  /* 0x0000010008087890 */ /* 0x000fe2000fffe03f */
[----:B------:R-:W-:Y:S02]  /*5360*/  SEL R6, R6, RZ, P0 ;  /* 0x000000ff06067207 */ /* 0x000fe40000000000 */
[----:B------:R-:W-:-:S03]  /*5370*/  LOP3.LUT R5, R5, R14, RZ, 0x3c, !PT ;  /* 0x0000000e05057212 */ /* 0x000fc600078e3cff */
[----:B------:R-:W-:-:S03]  /*5380*/  UIADD3 UR22, UR11, 0x6100, URZ ;  /* 0x000061000b167890 */ /* 0x000fc6000fffe03f */
[----:B------:R-:W-:Y:S02]  /*5390*/  UMOV UR11, UR23 ;  /* 0x00000017000b7c82 */ /* 0x000fe40008000000 */
[----:B------:R0:W-:Y:S02]  /*53a0*/  UTMALDG.3D.MULTICAST [UR8], [UR14], UR20, desc[UR16] ;  /* 0x000010080e0073b4 */ /* 0x0001e40008011814 */
[----:B0-----:R-:W-:Y:S01]  /*53b0*/  UMOV UR8, UR22 ;  /* 0x0000001600087c82 */ /* 0x001fe20008000000 */
[----:B------:R-:W-:Y:S02]  /*53c0*/  UMOV UR11, UR24 ;  /* 0x00000018000b7c82 */ /* 0x000fe40008000000 */
[----:B------:R0:W-:Y:S02]  /*53d0*/  UTMALDG.3D.MULTICAST [UR8], [UR32], UR30, desc[UR16] ;  /* 0x00001008200073b4 */ /* 0x0001e4000801181e */
[----:B0-----:R-:W-:Y:S05]  /*53e0*/  @P1 BRA `(.L_x_110) ;  /* 0xfffffffc00381947 */ /* 0x001fea000383ffff */
.L_x_107:
[----:B------:R-:W-:Y:S05]  /*53f0*/  BSYNC B1 ;  /* 0x0000000000017941 */ /* 0x000fea0003800000 */
.L_x_106:
[----:B------:R-:W-:Y:S01]  /*5400*/  LOP3.LUT P1, RZ, R10, 0xff, RZ, 0xc0, !PT ;  /* 0x000000ff0aff7812 */ /* 0x000fe2000782c0ff */
[C---:B------:R-:W-:Y:S01]  /*5410*/  IMAD.IADD R12, R3.reuse, 0x1, R12 ;  /* 0x00000001030c7824 */ /* 0x040fe200078e020c */
[----:B------:R-:W-:Y:S01]  /*5420*/  ULDC.64 UR8, c[0x0][0x650] ;  /* 0x0001940000087ab9 */ /* 0x000fe20000000a00 */
[C---:B------:R-:W-:Y:S01]  /*5430*/  ISETP.GE.U32.AND P2, PT, R3.reuse, 0x3, PT ;  /* 0x000000030300780c */ /* 0x040fe20003f46070 */
[----:B------:R-:W-:Y:S01]  /*5440*/  BSSY B1, `(.L_x_111) ;  /* 0x000006a000017945 */ /* 0x000fe20003800000 */
[----:B------:R-:W-:Y:S01]  /*5450*/  IMAD.MOV.U32 R11, RZ, RZ, -0x1 ;  /* 0xffffffffff0b7424 */ /* 0x000fe200078e00ff */
[----:B------:R-:W-:Y:S01]  /*5460*/  ISETP.GT.U32.AND P0, PT, R12, 0x2, PT ;  /* 0x000000020c00780c */ /* 0x000fe20003f04070 */
[----:B------:R-:W-:Y:S01]  /*5470*/  IMAD.MOV.U32 R20, RZ, RZ, -0x1 ;  /* 0xffffffffff147424 */ /* 0x000fe200078e00ff */
[----:B------:R-:W-:Y:S01]  /*5480*/  PRMT R10, RZ, 0x7610, R10 ;  /* 0x00007610ff0a7816 */ /* 0x000fe2000000000a */
[----:B------:R-:W-:Y:S01]  /*5490*/  IMAD.MOV.U32 R13, RZ, RZ, -0x1 ;  /* 0xffffffffff0d7424 */ /* 0x000fe200078e00ff */
[----:B------:R-:W-:-:S03]  /*54a0*/  ISETP.LT.U32.AND P0, PT, R3, 0x3, P0 ;  /* 0x000000030300780c */ /* 0x000fc60000701070 */
[----:B------:R-:W0:Y:S01]  /*54b0*/  @P1 S2R R5, SR_CgaCtaId ;  /* 0x0000000000051919 */ /* 0x000e220000008800 */
[----:B------:R-:W-:-:S04]  /*54c0*/  @P1 MOV R4, 0x400 ;  /* 0x0000040000041802 */ /* 0x000fc80000000f00 */
[----:B0-----:R-:W-:Y:S01]  /*54d0*/  @P1 LEA R6, R5, R4, 0x18 ;  /* 0x0000000405061211 */ /* 0x001fe200078ec0ff */
[----:B------:R-:W-:-:S03]  /*54e0*/  IMAD.WIDE.U32 R4, R12, -0x55555555, RZ ;  /* 0xaaaaaaab0c047825 */ /* 0x000fc600078e00ff */
[----:B------:R0:W-:Y:S01]  /*54f0*/  @P1 SYNCS.ARRIVE.TRANS64.A1T0 RZ, [R6+URZ+0x48], RZ ;  /* 0x000048ff06ff19a7 */ /* 0x0001e2000810003f */
[----:B------:R-:W-:Y:S02]  /*5500*/  IADD3 R16, P1, R16, UR26, RZ ;  /* 0x0000001a10107c10 */ /* 0x000fe4000ff3e0ff */
[----:B------:R-:W-:Y:S02]  /*5510*/  SHF.R.U32.HI R7, RZ, 0x1, R5 ;  /* 0x00000001ff077819 */ /* 0x000fe40000011605 */
[----:B------:R-:W-:Y:S02]  /*5520*/  SEL R5, RZ, 0x1, !P0 ;  /* 0x00000001ff057807 */ /* 0x000fe40004000000 */
[----:B------:R-:W-:Y:S01]  /*5530*/  IADD3.X R17, R17, UR21, RZ, P1, !PT ;  /* 0x0000001511117c10 */ /* 0x000fe20008ffe4ff */
[----:B------:R-:W-:Y:S01]  /*5540*/  IMAD R12, R7, -0x3, R12 ;  /* 0xfffffffd070c7824 */ /* 0x000fe200078e020c */
[----:B------:R-:W-:Y:S02]  /*5550*/  ISETP.GE.U32.AND P0, PT, R16, UR8, PT ;  /* 0x0000000810007c0c */ /* 0x000fe4000bf06070 */
[----:B------:R-:W-:-:S02]  /*5560*/  LOP3.LUT R0, R0, R5, RZ, 0x3c, !PT ;  /* 0x0000000500007212 */ /* 0x000fc400078e3cff */
[----:B------:R-:W-:Y:S02]  /*5570*/  ISETP.GE.U32.AND.EX P0, PT, R17, UR9, PT, P0 ;  /* 0x0000000911007c0c */ /* 0x000fe4000bf06100 */
[----:B------:R-:W-:Y:S02]  /*5580*/  @P2 LOP3.LUT R0, R0, 0x1, R7, 0x78, !PT ;  /* 0x0000000100002812 */ /* 0x000fe400078e7807 */
[----:B------:R-:W-:-:S09]  /*5590*/  PRMT R4, RZ, 0x7610, R4 ;  /* 0x00007610ff047816 */ /* 0x000fd20000000004 */
[----:B0-----:R-:W-:Y:S05]  /*55a0*/  @P0 BRA `(.L_x_112) ;  /* 0x00000004004c0947 */ /* 0x001fea0003800000 */
[----:B------:R-:W0:Y:S01]  /*55b0*/  S2R R14, SR_CTAID.X ;  /* 0x00000000000e7919 */ /* 0x000e220000002500 */
[----:B------:R-:W-:Y:S01]  /*55c0*/  ULDC.64 UR8, c[0x0][0x628] ;  /* 0x00018a0000087ab9 */ /* 0x000fe20000000a00 */
[----:B------:R-:W1:Y:S01]  /*55d0*/  LDC R15, c[0x0][0x144] ;  /* 0x00005100ff0f7b82 */ /* 0x000e620000000800 */
[----:B------:R-:W-:Y:S01]  /*55e0*/  ISETP.NE.U32.AND P0, PT, RZ, UR8, PT ;  /* 0x00000008ff007c0c */ /* 0x000fe2000bf05070 */
[----:B------:R-:W2:Y:S01]  /*55f0*/  S2R R11, SR_CTAID.Y ;  /* 0x00000000000b7919 */ /* 0x000ea20000002600 */
[----:B------:R-:W-:Y:S01]  /*5600*/  ULDC UR10, c[0x0][0x150] ;  /* 0x00005400000a7ab9 */ /* 0x000fe20000000800 */
[----:B------:R-:W-:Y:S01]  /*5610*/  ULDC UR11, c[0x0][0x630] ;  /* 0x00018c00000b7ab9 */ /* 0x000fe20000000800 */
[----:B------:R-:W-:Y:S01]  /*5620*/  ISETP.NE.AND.EX P0, PT, RZ, UR9, PT, P0 ;  /* 0x00000009ff007c0c */ /* 0x000fe2000bf05300 */
[----:B------:R-:W-:Y:S01]  /*5630*/  IMAD.MOV.U32 R4, RZ, RZ, R16 ;  /* 0x000000ffff047224 */ /* 0x000fe200078e0010 */
[----:B0-----:R-:W-:-:S05]  /*5640*/  I2FP.F32.U32 R5, R14 ;  /* 0x0000000e00057245 */ /* 0x001fca0000201000 */
[----:B------:R-:W-:Y:S01]  /*5650*/  FMUL R20, R5, UR10 ;  /* 0x0000000a05147c20 */ /* 0x000fe20008400000 */
[----:B------:R-:W-:-:S05]  /*5660*/  IMAD.MOV.U32 R5, RZ, RZ, R17 ;  /* 0x000000ffff057224 */ /* 0x000fca00078e0011 */
[----:B--2---:R-:W-:Y:S05]  /*5670*/  @!P0 BRA `(.L_x_113) ;  /* 0x0000000000288947 */ /* 0x004fea0003800000 */
[----:B------:R-:W-:Y:S02]  /*5680*/  ULDC UR10, c[0x0][0x634] ;  /* 0x00018d00000a7ab9 */ /* 0x000fe40000000800 */
[----:B------:R-:W-:-:S05]  /*5690*/  IADD3 R5, P0, R16, UR10, RZ ;  /* 0x0000000a10057c10 */ /* 0x000fca000ff1e0ff */
[----:B------:R-:W-:-:S04]  /*56a0*/  IMAD.X R13, RZ, RZ, R17, P0 ;  /* 0x000000ffff0d7224 */ /* 0x000fc800000e0611 */
[----:B------:R-:W-:-:S04]  /*56b0*/  IMAD.WIDE.U32 R6, R13, UR8, RZ ;  /* 0x000000080d067c25 */ /* 0x000fc8000f8e00ff */
[----:B------:R-:W-:-:S04]  /*56c0*/  IMAD.WIDE.U32 R6, P0, R5, UR9, R6 ;  /* 0x0000000905067c25 */ /* 0x000fc8000f800006 */
[----:B------:R-:W-:-:S04]  /*56d0*/  IMAD.WIDE.U32 R4, R5, UR8, RZ ;  /* 0x0000000805047c25 */ /* 0x000fc8000f8e00ff */
[----:B------:R-:W-:Y:S01]  /*56e0*/  IMAD.MOV.U32 R4, RZ, RZ, R7 ;  /* 0x000000ffff047224 */ /* 0x000fe200078e0007 */
[----:B------:R-:W-:Y:S01]  /*56f0*/  IADD3 RZ, P1, R5, R6, RZ ;  /* 0x0000000605ff7210 */ /* 0x000fe20007f3e0ff */
[----:B------:R-:W-:-:S04]  /*5700*/  IMAD.X R5, RZ, RZ, RZ, P0 ;  /* 0x000000ffff057224 */ /* 0x000fc800000e06ff */
[----:B------:R-:W-:-:S08]  /*5710*/  IMAD.WIDE.U32.X R4, R13, UR9, R4, P1 ;  /* 0x000000090d047c25 */ /* 0x000fd000088e0404 */
.L_x_113:
[--C-:B------:R-:W-:Y:S01]  /*5720*/  SHF.R.U64 R13, R4, UR11, R5.reuse ;  /* 0x0000000b040d7c19 */ /* 0x100fe20008001205 */
[----:B------:R-:W0:Y:S01]  /*5730*/  F2I.U32.TRUNC.NTZ R20, R20 ;  /* 0x0000001400147305 */ /* 0x000e22000020f000 */
[----:B------:R-:W-:Y:S01]  /*5740*/  SHF.R.U32.HI R4, RZ, UR11, R5 ;  /* 0x0000000bff047c19 */ /* 0x000fe20008011605 */
[----:B------:R-:W-:Y:S01]  /*5750*/  ULDC.64 UR8, c[0x0][0x620] ;  /* 0x0001880000087ab9 */ /* 0x000fe20000000a00 */
[----:B------:R-:W-:Y:S01]  /*5760*/  IADD3 R7, P0, RZ, -R13, RZ ;  /* 0x8000000dff077210 */ /* 0x000fe20007f1e0ff */
[----:B------:R-:W-:Y:S01]  /*5770*/  ULDC.64 UR10, c[0x0][0x640] ;  /* 0x00019000000a7ab9 */ /* 0x000fe20000000a00 */
[----:B------:R-:W2:Y:S03]  /*5780*/  LDC R22, c[0x0][0x148] ;  /* 0x00005200ff167b82 */ /* 0x000ea60000000800 */
[----:B------:R-:W-:Y:S01]  /*5790*/  IMAD.X R4, RZ, RZ, ~R4, P0 ;  /* 0x000000ffff047224 */ /* 0x000fe200000e0e04 */
[----:B------:R-:W-:-:S03]  /*57a0*/  ISETP.NE.U32.AND P0, PT, RZ, UR10, PT ;  /* 0x0000000aff007c0c */ /* 0x000fc6000bf05070 */
[----:B------:R-:W-:Y:S01]  /*57b0*/  IMAD R6, R4, UR8, RZ ;  /* 0x0000000804067c24 */ /* 0x000fe2000f8e02ff */
[----:B------:R-:W-:Y:S01]  /*57c0*/  ISETP.NE.AND.EX P0, PT, RZ, UR11, PT, P0 ;  /* 0x0000000bff007c0c */ /* 0x000fe2000bf05300 */
[----:B------:R-:W-:Y:S01]  /*57d0*/  IMAD.WIDE.U32 R4, R7, UR8, R16 ;  /* 0x0000000807047c25 */ /* 0x000fe2000f8e0010 */
[----:B------:R-:W-:-:S03]  /*57e0*/  ULDC UR8, c[0x0][0x618] ;  /* 0x0001860000087ab9 */ /* 0x000fc60000000800 */
[----:B------:R-:W-:Y:S01]  /*57f0*/  IMAD R7, R7, UR9, R6 ;  /* 0x0000000907077c24 */ /* 0x000fe2000f8e0206 */
[----:B------:R-:W-:Y:S01]  /*5800*/  ULDC UR9, c[0x0][0x154] ;  /* 0x0000550000097ab9 */ /* 0x000fe20000000800 */
[----:B0-----:R-:W-:Y:S02]  /*5810*/  IMAD.MOV R6, RZ, RZ, -R20 ;  /* 0x000000ffff067224 */ /* 0x001fe400078e0a14 */
[----:B------:R-:W-:Y:S02]  /*5820*/  IMAD.IADD R5, R5, 0x1, R7 ;  /* 0x0000000105057824 */ /* 0x000fe400078e0207 */
[----:B-1----:R-:W-:Y:S01]  /*5830*/  IMAD R14, R15, R6, R14 ;  /* 0x000000060f0e7224 */ /* 0x002fe200078e020e */
[----:B------:R-:W-:Y:S02]  /*5840*/  I2FP.F32.U32 R6, R11 ;  /* 0x0000000b00067245 */ /* 0x000fe40000201000 */
[--C-:B------:R-:W-:Y:S02]  /*5850*/  SHF.R.U64 R15, R4, UR8, R5.reuse ;  /* 0x00000008040f7c19 */ /* 0x100fe40008001205 */
[----:B------:R-:W-:Y:S01]  /*5860*/  SHF.R.U32.HI R4, RZ, UR8, R5 ;  /* 0x00000008ff047c19 */ /* 0x000fe20008011605 */
[----:B------:R-:W-:Y:S01]  /*5870*/  FMUL R6, R6, UR9 ;  /* 0x0000000906067c20 */ /* 0x000fe20008400000 */
[----:B------:R-:W-:-:S02]  /*5880*/  ULDC UR8, c[0x0][0x608] ;  /* 0x0001820000087ab9 */ /* 0x000fc40000000800 */
[--C-:B------:R-:W-:Y:S01]  /*5890*/  SHF.R.U64 R21, R15, UR8, R4.reuse ;  /* 0x000000080f157c19 */ /* 0x100fe20008001204 */
[----:B------:R0:W1:Y:S01]  /*58a0*/  F2I.U32.TRUNC.NTZ R24, R6 ;  /* 0x0000000600187305 */ /* 0x000062000020f000 */
[----:B------:R-:W-:Y:S01]  /*58b0*/  SHF.R.U32.HI R4, RZ, UR8, R4 ;  /* 0x00000008ff047c19 */ /* 0x000fe20008011604 */
[----:B------:R-:W-:-:S03]  /*58c0*/  ULDC UR8, c[0x0][0x658] ;  /* 0x0001960000087ab9 */ /* 0x000fc60000000800 */
[--C-:B------:R-:W-:Y:S02]  /*58d0*/  SHF.R.U64 R20, R21, UR8, R4.reuse ;  /* 0x0000000815147c19 */ /* 0x100fe40008001204 */
[----:B------:R-:W-:-:S03]  /*58e0*/  SHF.R.U32.HI R23, RZ, UR8, R4 ;  /* 0x00000008ff177c19 */ /* 0x000fc60008011604 */
[----:B------:R-:W-:Y:S02]  /*58f0*/  IMAD.MOV.U32 R4, RZ, RZ, R20 ;  /* 0x000000ffff047224 */ /* 0x000fe400078e0014 */
[----:B------:R-:W-:Y:S01]  /*5900*/  IMAD.MOV.U32 R5, RZ, RZ, R23 ;  /* 0x000000ffff057224 */ /* 0x000fe200078e0017 */
[----:B0-----:R-:W-:Y:S06]  /*5910*/  @!P0 BRA `(.L_x_114) ;  /* 0x0000000000288947 */ /* 0x001fec0003800000 */
        /* <DEDUP_REMOVED lines=10> */
.L_x_114:
[----:B------:R-:W-:Y:S01]  /*59c0*/  ISETP.NE.AND P0, PT, R2, 0x1, PT ;  /* 0x000000010200780c */ /* 0x000fe20003f05270 */
[----:B------:R-:W-:Y:S01]  /*59d0*/  ULDC UR8, c[0x0][0x648] ;  /* 0x0001920000087ab9 */ /* 0x000fe20000000800 */
[----:B-1----:R-:W-:Y:S01]  /*59e0*/  IMAD.MOV R24, RZ, RZ, -R24 ;  /* 0x000000ffff187224 */ /* 0x002fe200078e0a18 */
[----:B------:R-:W-:Y:S01]  /*59f0*/  SHF.R.U64 R4, R4, UR8, R5 ;  /* 0x0000000804047c19 */ /* 0x000fe20008001205 */
[----:B------:R-:W-:Y:S01]  /*5a00*/  ULDC UR8, c[0x0][0x638] ;  /* 0x00018e0000087ab9 */ /* 0x000fe20000000800 */
[----:B------:R-:W-:Y:S01]  /*5a10*/  LOP3.LUT R21, R21, UR13, RZ, 0xc0, !PT ;  /* 0x0000000d15157c12 */ /* 0x000fe2000f8ec0ff */
[----:B------:R-:W-:Y:S02]  /*5a20*/  ULDC UR9, c[0x0][0x610] ;  /* 0x0001840000097ab9 */ /* 0x000fe40000000800 */
[----:B------:R-:W-:Y:S02]  /*5a30*/  IMAD.MOV R5, RZ, RZ, -R4 ;  /* 0x000000ffff057224 */ /* 0x000fe400078e0a04 */
[----:B------:R-:W-:-:S02]  /*5a40*/  IMAD R21, R4, UR5, R21 ;  /* 0x0000000504157c24 */ /* 0x000fc4000f8e0215 */
[----:B------:R-:W-:Y:S01]  /*5a50*/  IMAD R20, R5, UR8, R20 ;  /* 0x0000000805147c24 */ /* 0x000fe2000f8e0214 */
[----:B------:R-:W-:Y:S01]  /*5a60*/  ULDC UR8, c[0x0][0x600] ;  /* 0x0001800000087ab9 */ /* 0x000fe20000000800 */
[----:B--2---:R-:W-:Y:S01]  /*5a70*/  @P0 IMAD R14, R22, R24, R11 ;  /* 0x00000018160e0224 */ /* 0x004fe200078e020b */
[----:B------:R-:W-:Y:S01]  /*5a80*/  LOP3.LUT R11, R15, UR4, RZ, 0xc0, !PT ;  /* 0x000000040f0b7c12 */ /* 0x000fe2000f8ec0ff */
[----:B------:R-:W-:Y:S02]  /*5a90*/  IMAD.MOV.U32 R4, RZ, RZ, 0x1 ;  /* 0x00000001ff047424 */ /* 0x000fe400078e00ff */
[----:B------:R-:W-:Y:S02]  /*5aa0*/  IMAD R14, R21, UR9, R14 ;  /* 0x00000009150e7c24 */ /* 0x000fe4000f8e020e */
[----:B------:R-:W-:-:S05]  /*5ab0*/  IMAD R11, R20, UR8, R11 ;  /* 0x00000008140b7c24 */ /* 0x000fca000f8e020b */
[----:B------:R-:W-:Y:S02]  /*5ac0*/  SEL R20, R11, R14, !P0 ;  /* 0x0000000e0b147207 */ /* 0x000fe40004000000 */
[----:B------:R-:W-:-:S07]  /*5ad0*/  SEL R11, R14, R11, !P0 ;  /* 0x0000000b0e0b7207 */ /* 0x000fce0004000000 */
.L_x_112:
[----:B------:R-:W-:Y:S05]  /*5ae0*/  BSYNC B1 ;  /* 0x0000000000017941 */ /* 0x000fea0003800000 */
.L_x_111:
[----:B------:R-:W-:-:S13]  /*5af0*/  LOP3.LUT P0, RZ, R4, 0xff, RZ, 0xc0, !PT ;  /* 0x000000ff04ff7812 */ /* 0x000fda000780c0ff */
[----:B------:R-:W-:Y:S05]  /*5b00*/  @P0 BRA `(.L_x_115) ;  /* 0xfffffff400380947 */ /* 0x000fea000383ffff */
[----:B------:R-:W-:Y:S05]  /*5b10*/  BSYNC B0 ;  /* 0x0000000000007941 */ /* 0x000fea0003800000 */
.L_x_104:
[----:B------:R-:W-:-:S03]  /*5b20*/  UMOV UR8, 0xffffffff ;  /* 0xffffffff00087882 */ /* 0x000fc60000000000 */
[----:B------:R-:W-:Y:S05]  /*5b30*/  BRA.DIV UR8, `(.L_x_116) ;  /* 0x0000000208f07947 */ /* 0x000fea000b800000 */
[----:B------:R-:W-:-:S13]  /*5b40*/  ELECT P6, URZ, PT ;  /* 0x00000000003f782f */ /* 0x000fda00038c0000 */
.L_x_129:
[----:B------:R-:W-:Y:S04]  /*5b50*/  BSSY B0, `(.L_x_117) ;  /* 0x0000022000007945 */ /* 0x000fe80003800000 */
[----:B------:R-:W-:Y:S05]  /*5b60*/  @!P6 BRA `(.L_x_118) ;  /* 0x000000000080e947 */ /* 0x000fea0003800000 */
[----:B------:R-:W-:-:S04]  /*5b70*/  LOP3.LUT R19, R19, 0x2, RZ, 0xfc, !PT ;  /* 0x0000000213137812 */ /* 0x000fc800078efcff */
[----:B------:R-:W-:-:S13]  /*5b80*/  ISETP.NE.AND P0, PT, R19, 0x3, PT ;  /* 0x000000031300780c */ /* 0x000fda0003f05270 */
[----:B------:R-:W-:Y:S05]  /*5b90*/  @!P0 BRA `(.L_x_119) ;  /* 0x0000000000048947 */ /* 0x000fea0003800000 */
[----:B------:R-:W-:Y:S01]  /*5ba0*/  BPT.TRAP 0x1 ;  /* 0x000000040000795c */ /* 0x000fe20000300000 */
.L_x_119:
[----:B------:R-:W0:Y:S01]  /*5bb0*/  S2R R3, SR_CgaCtaId ;  /* 0x0000000000037919 */ /* 0x000e220000008800 */
[----:B------:R-:W-:-:S04]  /*5bc0*/  MOV R2, 0x400 ;  /* 0x0000040000027802 */ /* 0x000fc80000000f00 */
[----:B0-----:R-:W-:Y:S02]  /*5bd0*/  LEA R3, R3, R2, 0x18 ;  /* 0x0000000203037211 */ /* 0x001fe400078ec0ff */
[----:B------:R-:W-:-:S03]  /*5be0*/  SHF.L.U32 R2, R0, 0x1f, RZ ;  /* 0x0000001f00027819 */ /* 0x000fc600000006ff */
[----:B------:R-:W-:-:S04]  /*5bf0*/  VIADD R3, R3, 0x18 ;  /* 0x0000001803037836 */ /* 0x000fc80000000000 */
[C---:B------:R-:W-:Y:S02]  /*5c00*/  IMAD R7, R12.reuse, 0x8, R3 ;  /* 0x000000080c077824 */ /* 0x040fe400078e0203 */
[----:B------:R-:W-:Y:S02]  /*5c10*/  VIADD R12, R12, 0x1 ;  /* 0x000000010c0c7836 */ /* 0x000fe40000000000 */
[----:B------:R-:W0:Y:S03]  /*5c20*/  SYNCS.PHASECHK.TRANS64.TRYWAIT P0, [R7+URZ], R2 ;  /* 0x00000002070075a7 */ /* 0x000e26000800017f */
[----:B------:R-:W-:-:S04]  /*5c30*/  ISETP.NE.AND P1, PT, R12, 0x3, PT ;  /* 0x000000030c00780c */ /* 0x000fc80003f25270 */
[----:B------:R-:W-:Y:S02]  /*5c40*/  SEL R5, RZ, 0x1, P1 ;  /* 0x00000001ff057807 */ /* 0x000fe40000800000 */
[----:B------:R-:W-:Y:S02]  /*5c50*/  SEL R12, R12, RZ, P1 ;  /* 0x000000ff0c0c7207 */ /* 0x000fe40000800000 */
[----:B------:R-:W-:-:S03]  /*5c60*/  LOP3.LUT R5, R0, R5, RZ, 0x3c, !PT ;  /* 0x0000000500057212 */ /* 0x000fc600078e3cff */
[----:B------:R-:W-:Y:S01]  /*5c70*/  IMAD R9, R12, 0x8, R3 ;  /* 0x000000080c097824 */ /* 0x000fe200078e0203 */
[----:B------:R-:W-:Y:S01]  /*5c80*/  SHF.L.U32 R4, R5, 0x1f, RZ ;  /* 0x0000001f05047819 */ /* 0x000fe200000006ff */
[----:B0-----:R-:W-:Y:S06]  /*5c90*/  @!P0 BRA `(.L_x_120) ;  /* 0x0000000000b88947 */ /* 0x001fec0003800000 */
.L_x_130:
[----:B------:R-:W1:Y:S01]  /*5ca0*/  SYNCS.PHASECHK.TRANS64.TRYWAIT P0, [R9+URZ], R4 ;  /* 0x00000004090075a7 */ /* 0x000e62000800017f */
[----:B------:R-:W-:-:S05]  /*5cb0*/  VIADD R0, R12, 0x1 ;  /* 0x000000010c007836 */ /* 0x000fca0000000000 */
[----:B------:R-:W-:-:S04]  /*5cc0*/  ISETP.NE.AND P1, PT, R0, 0x3, PT ;  /* 0x000000030000780c */ /* 0x000fc80003f25270 */
[----:B0-----:R-:W-:Y:S02]  /*5cd0*/  SEL R2, RZ, 0x1, P1 ;  /* 0x00000001ff027807 */ /* 0x001fe40000800000 */
[----:B------:R-:W-:Y:S02]  /*5ce0*/  SEL R0, R0, RZ, P1 ;  /* 0x000000ff00007207 */ /* 0x000fe40000800000 */
[----:B------:R-:W-:Y:S01]  /*5cf0*/  LOP3.LUT R2, R5, R2, RZ, 0x3c, !PT ;  /* 0x0000000205027212 */ /* 0x000fe200078e3cff */
[----:B-1----:R-:W-:Y:S06]  /*5d00*/  @!P0 BRA `(.L_x_121) ;  /* 0x0000000000b08947 */ /* 0x002fec0003800000 */
.L_x_131:
[----:B------:R-:W-:Y:S01]  /*5d10*/  IMAD R3, R0, 0x8, R3 ;  /* 0x0000000800037824 */ /* 0x000fe200078e0203 */
[----:B------:R-:W-:-:S07]  /*5d20*/  SHF.L.U32 R0, R2, 0x1f, RZ ;  /* 0x0000001f02007819 */ /* 0x000fce00000006ff */
.L_x_122:
[----:B-1----:R1:W2:Y:S02]  /*5d30*/  SYNCS.PHASECHK.TRANS64.TRYWAIT P0, [R3+URZ], R0 ;  /* 0x00000000030075a7 */ /* 0x0022a4000800017f */
[----:B--2---:R-:W-:Y:S05]  /*5d40*/  @!P0 NANOSLEEP.SYNCS 0x989680 ;  /* 0x009896800000895d */ /* 0x004fea0003900000 */
[----:B------:R-:W2:Y:S02]  /*5d50*/  @!P0 SYNCS.PHASECHK.TRANS64 P0, [R3+URZ], R0 ;  /* 0x00000000030085a7 */ /* 0x000ea4000800007f */
[----:B--2---:R-:W-:Y:S05]  /*5d60*/  @!P0 BRA `(.L_x_122) ;  /* 0xfffffffc00f08947 */ /* 0x004fea000383ffff */
.L_x_118:
[----:B------:R-:W-:Y:S05]  /*5d70*/  BSYNC B0 ;  /* 0x0000000000007941 */ /* 0x000fea0003800000 */
.L_x_117:
[----:B------:R-:W-:Y:S05]  /*5d80*/  EXIT ;  /* 0x000000000000794d */ /* 0x000fea0003800000 */
.L_x_21:
[----:B---3--:R3:W4:Y:S02]  /*5d90*/  SYNCS.PHASECHK.TRANS64.TRYWAIT P1, [R3+URZ], R0 ;  /* 0x00000000030075a7 */ /* 0x008724000802017f */
[----:B----4-:R-:W-:Y:S05]  /*5da0*/  @!P1 NANOSLEEP.SYNCS 0x989680 ;  /* 0x009896800000995d */ /* 0x010fea0003900000 */
[----:B------:R-:W4:Y:S02]  /*5db0*/  @!P1 SYNCS.PHASECHK.TRANS64 P1, [R3+URZ], R0 ;  /* 0x00000000030095a7 */ /* 0x000f24000802007f */
[----:B----4-:R-:W-:Y:S05]  /*5dc0*/  @!P1 BRA `(.L_x_21) ;  /* 0xfffffffc00f09947 */ /* 0x010fea000383ffff */
[----:B------:R-:W-:Y:S05]  /*5dd0*/  BRA `(.L_x_20) ;  /* 0xffffffb400c47947 */ /* 0x000fea000383ffff */
.L_x_26:
[----:B-1----:R1:W2:Y:S02]  /*5de0*/  SYNCS.PHASECHK.TRANS64.TRYWAIT P1, [R5+URZ], R4 ;  /* 0x00000004050075a7 */ /* 0x0022a4000802017f */
[----:B--2---:R-:W-:Y:S05]  /*5df0*/  @!P1 NANOSLEEP.SYNCS 0x989680 ;  /* 0x009896800000995d */ /* 0x004fea0003900000 */
[----:B------:R-:W2:Y:S02]  /*5e00*/  @!P1 SYNCS.PHASECHK.TRANS64 P1, [R5+URZ], R4 ;  /* 0x00000004050095a7 */ /* 0x000ea4000802007f */
[----:B--2---:R-:W-:Y:S05]  /*5e10*/  @!P1 BRA `(.L_x_26) ;  /* 0xfffffffc00f09947 */ /* 0x004fea000383ffff */
[----:B------:R-:W-:Y:S05]  /*5e20*/  BRA `(.L_x_25) ;  /* 0xffffffb800747947 */ /* 0x000fea000383ffff */
.L_x_105:
[----:B------:R-:W-:Y:S01]  /*5e30*/  BSSY B1, `(.L_x_123) ;  /* 0x0000006000017945 */ /* 0x000fe20003800000 */
[----:B------:R-:W-:-:S07]  /*5e40*/  IMAD.MOV.U32 R15, RZ, RZ, -0x1 ;  /* 0xffffffffff0f7424 */ /* 0x000fce00078e00ff */
[----:B------:R-:W-:Y:S05]  /*5e50*/  WARPSYNC.COLLECTIVE R15, `(.L_x_124) ;  /* 0x000000000f0c7348 */ /* 0x000fea0003c00000 */
[----:B------:R-:W-:Y:S02]  /*5e60*/  ELECT P6, UR62, PT ;  /* 0x00000000003e782f */ /* 0x000fe400038c0000 */
[----:B------:R-:W-:Y:S01]  /*5e70*/  MOV R14, UR62 ;  /* 0x0000003e000e7c02 */ /* 0x000fe20008000f00 */
[----:B------:R-:W-:Y:S10]  /*5e80*/  ENDCOLLECTIVE ;  /* 0x000000000000791b */ /* 0x000ff40003800000 */
.L_x_124:
[----:B------:R-:W-:Y:S05]  /*5e90*/  BSYNC B1 ;  /* 0x0000000000017941 */ /* 0x000fea0003800000 */
.L_x_123:
[----:B------:R-:W-:Y:S05]  /*5ea0*/  BRA `(.L_x_125) ;  /* 0xfffffff0005c7947 */ /* 0x000fea000383ffff */
.L_x_108:
[----:B0-----:R0:W1:Y:S02]  /*5eb0*/  SYNCS.PHASECHK.TRANS64.TRYWAIT P0, [R14+URZ+0x18], R7 ;  /* 0x000018070e0075a7 */ /* 0x001064000800017f */
[----:B-1----:R-:W-:Y:S05]  /*5ec0*/  @!P0 NANOSLEEP.SYNCS 0x989680 ;  /* 0x009896800000895d */ /* 0x002fea0003900000 */
[----:B------:R-:W1:Y:S02]  /*5ed0*/  @!P0 SYNCS.PHASECHK.TRANS64 P0, [R14+URZ+0x18], R7 ;  /* 0x000018070e0085a7 */ /* 0x000e64000800007f */
[----:B-1----:R-:W-:Y:S05]  /*5ee0*/  @!P0 BRA `(.L_x_108) ;  /* 0xfffffffc00f08947 */ /* 0x002fea000383ffff */
[----:B------:R-:W-:Y:S05]  /*5ef0*/  BRA `(.L_x_126) ;  /* 0xfffffff000987947 */ /* 0x000fea000383ffff */
.L_x_116:
[----:B------:R-:W-:Y:S01]  /*5f00*/  BSSY B0, `(.L_x_127) ;  /* 0x0000006000007945 */ /* 0x000fe20003800000 */
[----:B------:R-:W-:-:S07]  /*5f10*/  IMAD.MOV.U32 R15, RZ, RZ, -0x1 ;  /* 0xffffffffff0f7424 */ /* 0x000fce00078e00ff */
[----:B------:R-:W-:Y:S05]  /*5f20*/  WARPSYNC.COLLECTIVE R15, `(.L_x_128) ;  /* 0x000000000f0c7348 */ /* 0x000fea0003c00000 */
[----:B------:R-:W-:Y:S02]  /*5f30*/  ELECT P6, UR62, PT ;  /* 0x00000000003e782f */ /* 0x000fe400038c0000 */
[----:B------:R-:W-:Y:S01]  /*5f40*/  MOV R14, UR62 ;  /* 0x0000003e000e7c02 */ /* 0x000fe20008000f00 */
[----:B------:R-:W-:Y:S10]  /*5f50*/  ENDCOLLECTIVE ;  /* 0x000000000000791b */ /* 0x000ff40003800000 */
.L_x_128:
[----:B------:R-:W-:Y:S05]  /*5f60*/  BSYNC B0 ;  /* 0x0000000000007941 */ /* 0x000fea0003800000 */
.L_x_127:
[----:B------:R-:W-:Y:S05]  /*5f70*/  BRA `(.L_x_129) ;  /* 0xfffffff800f47947 */ /* 0x000fea000383ffff */
.L_x_120:
[----:B0-----:R0:W1:Y:S02]  /*5f80*/  SYNCS.PHASECHK.TRANS64.TRYWAIT P0, [R7+URZ], R2 ;  /* 0x00000002070075a7 */ /* 0x001064000800017f */
[----:B-1----:R-:W-:Y:S05]  /*5f90*/  @!P0 NANOSLEEP.SYNCS 0x989680 ;  /* 0x009896800000895d */ /* 0x002fea0003900000 */
[----:B------:R-:W1:Y:S02]  /*5fa0*/  @!P0 SYNCS.PHASECHK.TRANS64 P0, [R7+URZ], R2 ;  /* 0x00000002070085a7 */ /* 0x000e64000800007f */
[----:B-1----:R-:W-:Y:S05]  /*5fb0*/  @!P0 BRA `(.L_x_120) ;  /* 0xfffffffc00f08947 */ /* 0x002fea000383ffff */
[----:B------:R-:W-:Y:S05]  /*5fc0*/  BRA `(.L_x_130) ;  /* 0xfffffffc00347947 */ /* 0x000fea000383ffff */
.L_x_121:
[----:B0-----:R0:W1:Y:S02]  /*5fd0*/  SYNCS.PHASECHK.TRANS64.TRYWAIT P0, [R9+URZ], R4 ;  /* 0x00000004090075a7 */ /* 0x001064000800017f */
[----:B-1----:R-:W-:Y:S05]  /*5fe0*/  @!P0 NANOSLEEP.SYNCS 0x989680 ;  /* 0x009896800000895d */ /* 0x002fea0003900000 */
[----:B------:R-:W1:Y:S02]  /*5ff0*/  @!P0 SYNCS.PHASECHK.TRANS64 P0, [R9+URZ], R4 ;  /* 0x00000004090085a7 */ /* 0x000e64000800007f */
[----:B-1----:R-:W-:Y:S05]  /*6000*/  @!P0 BRA `(.L_x_121) ;  /* 0xfffffffc00f08947 */ /* 0x002fea000383ffff */
[----:B------:R-:W-:Y:S05]  /*6010*/  BRA `(.L_x_131) ;  /* 0xfffffffc003c7947 */ /* 0x000fea000383ffff */
.L_x_132:
[----:B------:R-:W-:-:S00]  /*6020*/  BRA `(.L_x_132) ;  /* 0xfffffffc00fc7947 */ /* 0x000fc0000383ffff */
[----:B------:R-:W-:-:S00]  /*6030*/  NOP ;  /* 0x0000000000007918 */ /* 0x000fc00000000000 */
        /* <DEDUP_REMOVED lines=12> */
.L_x_133:


//--------------------- .nv.global.init           --------------------------
	.section	.nv.global.init,"aw",@progbits
.nv.global.init:
	.type		$str$22,@object
	.size		$str$22,($str$23 - $str$22)
$str$22:
        /*0000*/ 	.byte	0x6b, 0x5f, 0x74, 0x69, 0x6c, 0x65, 0x5f, 0x63, 0x6f, 0x75, 0x6e, 0x74, 0x20, 0x3e, 0x3d, 0x20
        /*0010*/ 	.byte	0x31, 0x00
	.type		$str$23,@object
	.size		$str$23,(__unnamed_1 - $str$23)
$str$23:
        /*0012*/ 	.byte	0x2f, 0x74, 0x6d, 0x70, 0x2f, 0x63, 0x75, 0x74, 0x6c, 0x61, 0x73, 0x73, 0x5f, 0x73, 0x77, 0x65
        /*0022*/ 	.byte	0x65, 0x70, 0x5f, 0x73, 0x72, 0x63, 0x2f, 0x69, 0x6e, 0x63, 0x6c, 0x75, 0x64, 0x65, 0x2f, 0x63
        /*0032*/ 	.byte	0x75, 0x74, 0x6c, 0x61, 0x73, 0x73, 0x2f, 0x67, 0x65, 0x6d, 0x6d, 0x2f, 0x63, 0x6f, 0x6c, 0x6c
        /*0042*/ 	.byte	0x65, 0x63, 0x74, 0x69, 0x76, 0x65, 0x2f, 0x73, 0x6d, 0x39, 0x30, 0x5f, 0x6d, 0x6d, 0x61, 0x5f
        /*0052*/ 	.byte	0x74, 0x6d, 0x61, 0x5f, 0x67, 0x6d, 0x6d, 0x61, 0x5f, 0x73, 0x73, 0x5f, 0x77, 0x61, 0x72, 0x70
        /*0062*/ 	.byte	0x73, 0x70, 0x65, 0x63, 0x69, 0x61, 0x6c, 0x69, 0x7a, 0x65, 0x64, 0x2e, 0x68, 0x70, 0x70, 0x00
	.type		__unnamed_1,@object
	.size		__unnamed_1,(.L_0 - __unnamed_1)
__unnamed_1:
        /*0072*/ 	.byte	0x76, 0x6f, 0x69, 0x64, 0x20, 0x63, 0x75, 0x74, 0x6c, 0x61, 0x73, 0x73, 0x3a, 0x3a, 0x67, 0x65
        /* <DEDUP_REMOVED lines=181> */
        /*0bd2*/ 	.byte	0x74, 0x69, 0x74, 0x79, 0x5d, 0x00
.L_0:


//--------------------- .nv.shared._ZN7cutlass13device_kernelINS_4gemm6kernel13GemmUniversalIN4cute5tupleIJiiiiEEENS1_10collective13CollectiveMmaINS1_34MainloopSm90TmaGmmaWarpSpecializedILi3ENS5_IJNS4_1CILi2EEESB_NSA_ILi1EEEEEENS1_35KernelTmaWarpSpecializedCooperativeEEENS5_IJNSA_ILi128EEENSA_ILi64EEENSA_ILi32EEEEEENS_10bfloat16_tENS5_IJlSC_lEEESK_SL_NS4_8TiledMMAINS4_8MMA_AtomIJNS4_4SM904GMMA27MMA_64x64x16_F32BF16BF16_SSILNSP_5MajorE0ELSR_0ELNSP_7ScaleInE1ELSS_1EEEEEENS4_6LayoutINS5_IJSB_SC_SC_EEENS5_IJSC_NSA_ILi0EEESX_EEEEENS5_IJNS4_10UnderscoreES10_S10_EEEEENS4_23SM90_TMA_LOAD_MULTICASTENS4_14ComposedLayoutINS4_7SwizzleILi2ELi4ELi3EEENS4_18smem_ptr_flag_bitsILi16EEENSV_INS5_IJNSA_ILi8EEESI_EEENS5_IJSI_SC_EEEEEEEvNS4_8identityES13_S1D_vS1E_EENS_8epilogue10collective6detail29Sm90TmaWarpSpecializedAdapterINS1H_15DefaultEpilogueISK_SL_SL_NS1G_6thread17LinearCombinationISK_Li1EffLNS1L_9ScaleType4KindE0ELNS_15FloatRoundStyleE2ESK_EENS1_15EpilogueDefaultEEEEEvvEEEEvNT_6ParamsE --------------------------
	.section	.nv.shared._ZN7cutlass13device_kernelINS_4gemm6kernel13GemmUniversalIN4cute5tupleIJiiiiEEENS1_10collective13CollectiveMmaINS1_34MainloopSm90TmaGmmaWarpSpecializedILi3ENS5_IJNS4_1CILi2EEESB_NSA_ILi1EEEEEENS1_35KernelTmaWarpSpecializedCooperativeEEENS5_IJNSA_ILi128EEENSA_ILi64EEENSA_ILi32EEEEEENS_10bfloat16_tENS5_IJlSC_lEEESK_SL_NS4_8TiledMMAINS4_8MMA_AtomIJNS4_4SM904GMMA27MMA_64x64x16_F32BF16BF16_SSILNSP_5MajorE0ELSR_0ELNSP_7ScaleInE1ELSS_1EEEEEENS4_6LayoutINS5_IJSB_SC_SC_EEENS5_IJSC_NSA_ILi0EEESX_EEEEENS5_IJNS4_10UnderscoreES10_S10_EEEEENS4_23SM90_TMA_LOAD_MULTICASTENS4_14ComposedLayoutINS4_7SwizzleILi2ELi4ELi3EEENS4_18smem_ptr_flag_bitsILi16EEENSV_INS5_IJNSA_ILi8EEESI_EEENS5_IJSI_SC_EEEEEEEvNS4_8identityES13_S1D_vS1E_EENS_8epilogue10collective6detail29Sm90TmaWarpSpecializedAdapterINS1H_15DefaultEpilogueISK_SL_SL_NS1G_6thread17LinearCombinationISK_Li1EffLNS1L_9ScaleType4KindE0ELNS_15FloatRoundStyleE2ESK_EENS1_15EpilogueDefaultEEEEEvvEEEEvNT_6ParamsE,"aw",@nobits
	.sectionflags	@""
	.align	16
	.zero		1024


//--------------------- .nv.shared.reserved.0     --------------------------
	.section	.nv.shared.reserved.0,"aw",@nobits
	.weak		__nv_reservedSMEM_offset_0_alias
	.size		__nv_reservedSMEM_offset_0_alias, 0, 0
	.other		__nv_reservedSMEM_offset_0_alias,@"STO_CUDA_RESERVED_SHARED STV_DEFAULT"
__nv_reservedSMEM_offset_0_alias:
	.zero		0


//--------------------- .nv.global                --------------------------
	.section	.nv.global,"aw",@nobits
.nv.global:
	.type		_ZN39_INTERNAL_04dc789b_4_k_cu_ba293627_35284cute1_E,@object
	.size		_ZN39_INTERNAL_04dc789b_4_k_cu_ba293627_35284cute1_E,(_ZN39_INTERNAL_04dc789b_4_k_cu_ba293627_35284cuda3std3__45__cpo6cbeginE - _ZN39_INTERNAL_04dc789b_4_k_cu_ba293627_35284cute1_E)
_ZN39_INTERNAL_04dc789b_4_k_cu_ba293627_35284cute1_E:
	.zero		1
	.type		_ZN39_INTERNAL_04dc789b_4_k_cu_ba293627_35284cuda3std3__45__cpo6cbeginE,@object
	.size		_ZN39_INTERNAL_04dc789b_4_k_cu_ba293627_35284cuda3std3__45__cpo6cbeginE,(_ZN39_INTERNAL_04dc789b_4_k_cu_ba293627_35284cuda3std3__48in_placeE - _ZN39_INTERNAL_04dc789b_4_k_cu_ba293627_35284cuda3std3__45__cpo6cbeginE)
_ZN39_INTERNAL_04dc789b_4_k_cu_ba293627_35284cuda3std3__45__cpo6cbeginE:
	.zero		1
	.type		_ZN39_INTERNAL_04dc789b_4_k_cu_ba293627_35284cuda3std3__48in_placeE,@object
	.size		_ZN39_INTERNAL_04dc789b_4_k_cu_ba293627_35284cuda3std3__48in_placeE,(_ZN39_INTERNAL_04dc789b_4_k_cu_ba293627_35284cuda3std6ranges3__45__cpo9iter_moveE - _ZN39_INTERNAL_04dc789b_4_k_cu_ba293627_35284cuda3std3__48in_placeE)
_ZN39_INTERNAL_04dc789b_4_k_cu_ba293627_35284cuda3std3__48in_placeE:
	.zero		1
	.type		_ZN39_INTERNAL_04dc789b_4_k_cu_ba293627_35284cuda3std6ranges3__45__cpo9iter_moveE,@object
	.size		_ZN39_INTERNAL_04dc789b_4_k_cu_ba293627_35284cuda3std6ranges3__45__cpo9iter_moveE,(_ZN39_INTERNAL_04dc789b_4_k_cu_ba293627_35284cuda3std3__45__cpo5beginE - _ZN39_INTERNAL_04dc789b_4_k_cu_ba293627_35284cuda3std6ranges3__45__cpo9iter_moveE)
_ZN39_INTERNAL_04dc789b_4_k_cu_ba293627_35284cuda3std6ranges3__45__cpo9iter_moveE:
	.zero		1
	.type		_ZN39_INTERNAL_04dc789b_4_k_cu_ba293627_35284cuda3std3__45__cpo5beginE,@object
	.size		_ZN39_INTERNAL_04dc789b_4_k_cu_ba293627_35284cuda3std3__45__cpo5beginE,(_ZN39_INTERNAL_04dc789b_4_k_cu_ba293627_35284cuda3std3__441_GLOBAL__N__04dc789b_4_k_cu_ba293627_35286ignoreE - _ZN39_INTERNAL_04dc789b_4_k_cu_ba293627_35284cuda3std3__45__cpo5beginE)
_ZN39_INTERNAL_04dc789b_4_k_cu_ba293627_35284cuda3std3__45__cpo5beginE:
	.zero		1
	.type		_ZN39_INTERNAL_04dc789b_4_k_cu_ba293627_35284cuda3std3__441_GLOBAL__N__04dc789b_4_k_cu_ba293627_35286ignoreE,@object
	.size		_ZN39_INTERNAL_04dc789b_4_k_cu_ba293627_35284cuda3std3__441_GLOBAL__N__04dc789b_4_k_cu_ba293627_35286ignoreE,(_ZN39_INTERNAL_04dc789b_4_k_cu_ba293627_35284cute7productE - _ZN39_INTERNAL_04dc789b_4_k_cu_ba293627_35284cuda3std3__441_GLOBAL__N__04dc789b_4_k_cu_ba293627_35286ignoreE)
_ZN39_INTERNAL_04dc789b_4_k_cu_ba293627_35284cuda3std3__441_GLOBAL__N__04dc789b_4_k_cu_ba293627_35286ignoreE:
	.zero		1
	.type		_ZN39_INTERNAL_04dc789b_4_k_cu_ba293627_35284cute7productE,@object
	.size		_ZN39_INTERNAL_04dc789b_4_k_cu_ba293627_35284cute7productE,(_ZN39_INTERNAL_04dc789b_4_k_cu_ba293627_35284cuda3std3__45__cpo3endE - _ZN39_INTERNAL_04dc789b_4_k_cu_ba293627_35284cute7productE)
_ZN39_INTERNAL_04dc789b_4_k_cu_ba293627_35284cute7productE:
	.zero		1
	.type		_ZN39_INTERNAL_04dc789b_4_k_cu_ba293627_35284cuda3std3__45__cpo3endE,@object
	.size		_ZN39_INTERNAL_04dc789b_4_k_cu_ba293627_35284cuda3std3__45__cpo3endE,(_ZN39_INTERNAL_04dc789b_4_k_cu_ba293627_35284cuda3std3__419piecewise_constructE - _ZN39_INTERNAL_04dc789b_4_k_cu_ba293627_35284cuda3std3__45__cpo3endE)
_ZN39_INTERNAL_04dc789b_4_k_cu_ba293627_35284cuda3std3__45__cpo3endE:
	.zero		1
	.type		_ZN39_INTERNAL_04dc789b_4_k_cu_ba293627_35284cuda3std3__419piecewise_constructE,@object
	.size		_ZN39_INTERNAL_04dc789b_4_k_cu_ba293627_35284cuda3std3__419piecewise_constructE,(_ZN39_INTERNAL_04dc789b_4_k_cu_ba293627_35284cuda3std3__45__cpo4cendE - _ZN39_INTERNAL_04dc789b_4_k_cu_ba293627_35284cuda3std3__419piecewise_constructE)
_ZN39_INTERNAL_04dc789b_4_k_cu_ba293627_35284cuda3std3__419piecewise_constructE:
	.zero		1
	.type		_ZN39_INTERNAL_04dc789b_4_k_cu_ba293627_35284cuda3std3__45__cpo4cendE,@object
	.size		_ZN39_INTERNAL_04dc789b_4_k_cu_ba293627_35284cuda3std3__45__cpo4cendE,(_ZN39_INTERNAL_04dc789b_4_k_cu_ba293627_35284cuda3std6ranges3__45__cpo4swapE - _ZN39_INTERNAL_04dc789b_4_k_cu_ba293627_35284cuda3std3__45__cpo4cendE)
_ZN39_INTERNAL_04dc789b_4_k_cu_ba293627_35284cuda3std3__45__cpo4cendE:
	.zero		1
	.type		_ZN39_INTERNAL_04dc789b_4_k_cu_ba293627_35284cuda3std6ranges3__45__cpo4swapE,@object
	.size		_ZN39_INTERNAL_04dc789b_4_k_cu_ba293627_35284cuda3std6ranges3__45__cpo4swapE,(.L_8 - _ZN39_INTERNAL_04dc789b_4_k_cu_ba293627_35284cuda3std6ranges3__45__cpo4swapE)
_ZN39_INTERNAL_04dc789b_4_k_cu_ba293627_35284cuda3std6ranges3__45__cpo4swapE:
	.zero		1
.L_8:


//--------------------- .nv.constant0._ZN7cutlass13device_kernelINS_4gemm6kernel13GemmUniversalIN4cute5tupleIJiiiiEEENS1_10collective13CollectiveMmaINS1_34MainloopSm90TmaGmmaWarpSpecializedILi3ENS5_IJNS4_1CILi2EEESB_NSA_ILi1EEEEEENS1_35KernelTmaWarpSpecializedCooperativeEEENS5_IJNSA_ILi128EEENSA_ILi64EEENSA_ILi32EEEEEENS_10bfloat16_tENS5_IJlSC_lEEESK_SL_NS4_8TiledMMAINS4_8MMA_AtomIJNS4_4SM904GMMA27MMA_64x64x16_F32BF16BF16_SSILNSP_5MajorE0ELSR_0ELNSP_7ScaleInE1ELSS_1EEEEEENS4_6LayoutINS5_IJSB_SC_SC_EEENS5_IJSC_NSA_ILi0EEESX_EEEEENS5_IJNS4_10UnderscoreES10_S10_EEEEENS4_23SM90_TMA_LOAD_MULTICASTENS4_14ComposedLayoutINS4_7SwizzleILi2ELi4ELi3EEENS4_18smem_ptr_flag_bitsILi16EEENSV_INS5_IJNSA_ILi8EEESI_EEENS5_IJSI_SC_EEEEEEEvNS4_8identityES13_S1D_vS1E_EENS_8epilogue10collective6detail29Sm90TmaWarpSpecializedAdapterINS1H_15DefaultEpilogueISK_SL_SL_NS1G_6thread17LinearCombinationISK_Li1EffLNS1L_9ScaleType4KindE0ELNS_15FloatRoundStyleE2ESK_EENS1_15EpilogueDefaultEEEEEvvEEEEvNT_6ParamsE --------------------------
	.section	.nv.constant0._ZN7cutlass13device_kernelINS_4gemm6kernel13GemmUniversalIN4cute5tupleIJiiiiEEENS1_10collective13CollectiveMmaINS1_34MainloopSm90TmaGmmaWarpSpecializedILi3ENS5_IJNS4_1CILi2EEESB_NSA_ILi1EEEEEENS1_35KernelTmaWarpSpecializedCooperativeEEENS5_IJNSA_ILi128EEENSA_ILi64EEENSA_ILi32EEEEEENS_10bfloat16_tENS5_IJlSC_lEEESK_SL_NS4_8TiledMMAINS4_8MMA_AtomIJNS4_4SM904GMMA27MMA_64x64x16_F32BF16BF16_SSILNSP_5MajorE0ELSR_0ELNSP_7ScaleInE1ELSS_1EEEEEENS4_6LayoutINS5_IJSB_SC_SC_EEENS5_IJSC_NSA_ILi0EEESX_EEEEENS5_IJNS4_10UnderscoreES10_S10_EEEEENS4_23SM90_TMA_LOAD_MULTICASTENS4_14ComposedLayoutINS4_7SwizzleILi2ELi4ELi3EEENS4_18smem_ptr_flag_bitsILi16EEENSV_INS5_IJNSA_ILi8EEESI_EEENS5_IJSI_SC_EEEEEEEvNS4_8identityES13_S1D_vS1E_EENS_8epilogue10collective6detail29Sm90TmaWarpSpecializedAdapterINS1H_15DefaultEpilogueISK_SL_SL_NS1G_6thread17LinearCombinationISK_Li1EffLNS1L_9ScaleType4KindE0ELNS_15FloatRoundStyleE2ESK_EENS1_15EpilogueDefaultEEEEEvvEEEEvNT_6ParamsE,"a",@progbits
	.sectionflags	@""
	.align	4
.nv.constant0._ZN7cutlass13device_kernelINS_4gemm6kernel13GemmUniversalIN4cute5tupleIJiiiiEEENS1_10collective13CollectiveMmaINS1_34MainloopSm90TmaGmmaWarpSpecializedILi3ENS5_IJNS4_1CILi2EEESB_NSA_ILi1EEEEEENS1_35KernelTmaWarpSpecializedCooperativeEEENS5_IJNSA_ILi128EEENSA_ILi64EEENSA_ILi32EEEEEENS_10bfloat16_tENS5_IJlSC_lEEESK_SL_NS4_8TiledMMAINS4_8MMA_AtomIJNS4_4SM904GMMA27MMA_64x64x16_F32BF16BF16_SSILNSP_5MajorE0ELSR_0ELNSP_7ScaleInE1ELSS_1EEEEEENS4_6LayoutINS5_IJSB_SC_SC_EEENS5_IJSC_NSA_ILi0EEESX_EEEEENS5_IJNS4_10UnderscoreES10_S10_EEEEENS4_23SM90_TMA_LOAD_MULTICASTENS4_14ComposedLayoutINS4_7SwizzleILi2ELi4ELi3EEENS4_18smem_ptr_flag_bitsILi16EEENSV_INS5_IJNSA_ILi8EEESI_EEENS5_IJSI_SC_EEEEEEEvNS4_8identityES13_S1D_vS1E_EENS_8epilogue10collective6detail29Sm90TmaWarpSpecializedAdapterINS1H_15DefaultEpilogueISK_SL_SL_NS1G_6thread17LinearCombinationISK_Li1EffLNS1L_9ScaleType4KindE0ELNS_15FloatRoundStyleE2ESK_EENS1_15EpilogueDefaultEEEEEvvEEEEvNT_6ParamsE:
	.zero		1664


//--------------------- SYMBOLS --------------------------

	.type		.nv.reservedSmem.offset0,@object
	.size		.nv.reservedSmem.offset0,0x4
	.type		__assertfail,@function
